//
// Generated by NVIDIA NVVM Compiler
//
// Compiler Build ID: CL-36424714
// Cuda compilation tools, release 13.0, V13.0.88
// Based on NVVM 20.0.0
//

.version 9.0
.target sm_100
.address_size 64

	// .globl	_Z40knapsack_simulated_annealing_CUDA_kerneliiiiPiS_PK4itemPbS3_
// _ZZ17check_profit_CUDAiiiiiiPiS_E3tmp has been demoted

.visible .entry _Z40knapsack_simulated_annealing_CUDA_kerneliiiiPiS_PK4itemPbS3_(
	.param .u32 _Z40knapsack_simulated_annealing_CUDA_kerneliiiiPiS_PK4itemPbS3__param_0,
	.param .u32 _Z40knapsack_simulated_annealing_CUDA_kerneliiiiPiS_PK4itemPbS3__param_1,
	.param .u32 _Z40knapsack_simulated_annealing_CUDA_kerneliiiiPiS_PK4itemPbS3__param_2,
	.param .u32 _Z40knapsack_simulated_annealing_CUDA_kerneliiiiPiS_PK4itemPbS3__param_3,
	.param .u64 .ptr .align 1 _Z40knapsack_simulated_annealing_CUDA_kerneliiiiPiS_PK4itemPbS3__param_4,
	.param .u64 .ptr .align 1 _Z40knapsack_simulated_annealing_CUDA_kerneliiiiPiS_PK4itemPbS3__param_5,
	.param .u64 .ptr .align 1 _Z40knapsack_simulated_annealing_CUDA_kerneliiiiPiS_PK4itemPbS3__param_6,
	.param .u64 .ptr .align 1 _Z40knapsack_simulated_annealing_CUDA_kerneliiiiPiS_PK4itemPbS3__param_7,
	.param .u64 .ptr .align 1 _Z40knapsack_simulated_annealing_CUDA_kerneliiiiPiS_PK4itemPbS3__param_8
)
{
	.reg .pred 	%p<33>;
	.reg .b16 	%rs<5>;
	.reg .b32 	%r<283>;
	.reg .b32 	%f<5>;
	.reg .b64 	%rd<77>;
	.reg .b64 	%fd<32>;
	// demoted variable
	.shared .align 4 .b8 _ZZ17check_profit_CUDAiiiiiiPiS_E3tmp[4096];
	ld.param.u32 	%r101, [_Z40knapsack_simulated_annealing_CUDA_kerneliiiiPiS_PK4itemPbS3__param_1];
	ld.param.u32 	%r102, [_Z40knapsack_simulated_annealing_CUDA_kerneliiiiPiS_PK4itemPbS3__param_2];
	ld.param.u64 	%rd13, [_Z40knapsack_simulated_annealing_CUDA_kerneliiiiPiS_PK4itemPbS3__param_4];
	ld.param.u64 	%rd14, [_Z40knapsack_simulated_annealing_CUDA_kerneliiiiPiS_PK4itemPbS3__param_5];
	ld.param.u64 	%rd15, [_Z40knapsack_simulated_annealing_CUDA_kerneliiiiPiS_PK4itemPbS3__param_7];
	ld.param.u64 	%rd16, [_Z40knapsack_simulated_annealing_CUDA_kerneliiiiPiS_PK4itemPbS3__param_8];
	cvta.to.global.u64 	%rd1, %rd15;
	cvta.to.global.u64 	%rd2, %rd14;
	cvta.to.global.u64 	%rd3, %rd13;
	cvta.to.global.u64 	%rd4, %rd16;
	mov.u32 	%r1, %ctaid.x;
	mov.u32 	%r2, %ntid.x;
	mov.u32 	%r3, %tid.x;
	mad.lo.s32 	%r4, %r1, %r2, %r3;
	mov.u32 	%r5, %nctaid.x;
	mul.lo.s32 	%r6, %r2, %r5;
	mul.lo.s32 	%r106, %r4, 256000;
	cvt.s64.s32 	%rd76, %r106;
	mov.u32 	%r7, %tid.y;
	mov.u32 	%r8, %ntid.y;
	mad.lo.s32 	%r107, %r101, %r6, %r4;
	mul.wide.s32 	%rd17, %r107, 4;
	add.s64 	%rd6, %rd2, %rd17;
	add.s32 	%r9, %r101, 1;
	and.b32  	%r10, %r8, 7;
	mov.f64 	%fd30, 0d40F86A0000000000;
	mov.b32 	%r240, 0;
	mov.u32 	%r241, %r240;
	mov.u32 	%r281, %r240;
$L__BB0_1:
	setp.ne.s32 	%p1, %r7, 0;
	@%p1 bra 	$L__BB0_3;
	ld.param.u64 	%rd73, [_Z40knapsack_simulated_annealing_CUDA_kerneliiiiPiS_PK4itemPbS3__param_6];
	ld.param.u32 	%r236, [_Z40knapsack_simulated_annealing_CUDA_kerneliiiiPiS_PK4itemPbS3__param_0];
	add.s64 	%rd8, %rd76, 1;
	add.s64 	%rd18, %rd76, -7046029254386353131;
	shr.u64 	%rd19, %rd18, 30;
	xor.b64  	%rd20, %rd19, %rd18;
	mul.lo.s64 	%rd21, %rd20, -4658895280553007687;
	shr.u64 	%rd22, %rd21, 27;
	xor.b64  	%rd23, %rd22, %rd21;
	mul.lo.s64 	%rd24, %rd23, -7723592293110705685;
	shr.u64 	%rd25, %rd24, 31;
	xor.b64  	%rd26, %rd25, %rd24;
	cvt.s64.s32 	%rd27, %r236;
	rem.u64 	%rd28, %rd26, %rd27;
	cvt.u32.u64 	%r108, %rd28;
	shl.b64 	%rd29, %rd28, 32;
	shr.s64 	%rd30, %rd29, 28;
	cvta.to.global.u64 	%rd31, %rd73;
	add.s64 	%rd32, %rd31, %rd30;
	ld.global.nc.u32 	%r250, [%rd32];
	ld.global.nc.u32 	%r249, [%rd32+4];
	ld.global.nc.u32 	%r248, [%rd32+8];
	ld.global.nc.u32 	%r247, [%rd32+12];
	mad.lo.s32 	%r252, %r6, %r108, %r4;
	cvt.s64.s32 	%rd33, %r252;
	add.s64 	%rd34, %rd4, %rd33;
	ld.global.u8 	%rs1, [%rd34];
	setp.eq.s16 	%p2, %rs1, 0;
	selp.b32 	%r253, 1, -1, %p2;
	selp.u16 	%rs2, 1, 0, %p2;
	st.global.u8 	[%rd34], %rs2;
	mul.lo.s32 	%r109, %r253, %r249;
	mad.lo.s32 	%r110, %r248, %r6, %r4;
	mul.wide.s32 	%rd35, %r110, 4;
	add.s64 	%rd36, %rd3, %rd35;
	ld.global.u32 	%r111, [%rd36];
	add.s32 	%r112, %r109, %r111;
	st.global.u32 	[%rd36], %r112;
	mad.lo.s32 	%r113, %r6, %r247, %r6;
	add.s32 	%r114, %r113, %r4;
	mul.wide.s32 	%rd37, %r114, 4;
	add.s64 	%rd38, %rd3, %rd37;
	ld.global.u32 	%r115, [%rd38];
	sub.s32 	%r116, %r115, %r109;
	st.global.u32 	[%rd38], %r116;
	mad.lo.s32 	%r241, %r253, %r250, %r241;
	mov.u64 	%rd76, %rd8;
$L__BB0_3:
	setp.gt.s32 	%p3, %r7, %r101;
	bar.sync 	0;
	@%p3 bra 	$L__BB0_6;
	mov.u32 	%r254, %r7;
$L__BB0_5:
	mad.lo.s32 	%r117, %r254, %r6, %r4;
	mul.wide.s32 	%rd39, %r117, 4;
	add.s64 	%rd40, %rd3, %rd39;
	ld.global.u32 	%r118, [%rd40];
	add.s64 	%rd41, %rd2, %rd39;
	st.global.u32 	[%rd41], %r118;
	add.s32 	%r254, %r254, %r8;
	setp.le.s32 	%p4, %r254, %r101;
	@%p4 bra 	$L__BB0_5;
$L__BB0_6:
	setp.lt.s32 	%p5, %r101, 1;
	bar.sync 	0;
	mov.b32 	%r264, 1;
	mov.b32 	%r263, 0;
	@%p5 bra 	$L__BB0_15;
	mov.b32 	%r256, 1;
	mov.b32 	%r255, 2;
$L__BB0_8:
	mul.lo.s32 	%r123, %r255, %r7;
	sub.s32 	%r260, %r101, %r123;
	setp.lt.s32 	%p6, %r260, 0;
	@%p6 bra 	$L__BB0_13;
	mul.lo.s32 	%r39, %r255, %r8;
	mad.lo.s32 	%r124, %r5, %r260, %r1;
	mad.lo.s32 	%r259, %r2, %r124, %r3;
	mul.lo.s32 	%r125, %r8, %r2;
	mul.lo.s32 	%r126, %r125, %r5;
	mul.lo.s32 	%r41, %r126, %r255;
	sub.s32 	%r257, %r260, %r256;
	mad.lo.s32 	%r127, %r5, %r257, %r1;
	mad.lo.s32 	%r258, %r2, %r127, %r3;
$L__BB0_10:
	setp.lt.s32 	%p7, %r257, 0;
	@%p7 bra 	$L__BB0_12;
	mul.wide.s32 	%rd42, %r258, 4;
	add.s64 	%rd43, %rd2, %rd42;
	ld.global.u32 	%r128, [%rd43];
	mul.wide.s32 	%rd44, %r259, 4;
	add.s64 	%rd45, %rd2, %rd44;
	ld.global.u32 	%r129, [%rd45];
	add.s32 	%r130, %r129, %r128;
	st.global.u32 	[%rd45], %r130;
$L__BB0_12:
	sub.s32 	%r260, %r260, %r39;
	sub.s32 	%r259, %r259, %r41;
	sub.s32 	%r258, %r258, %r41;
	sub.s32 	%r257, %r257, %r39;
	setp.gt.s32 	%p8, %r260, -1;
	@%p8 bra 	$L__BB0_10;
$L__BB0_13:
	shl.b32 	%r255, %r255, 1;
	shl.b32 	%r256, %r256, 1;
	bar.sync 	0;
	setp.le.s32 	%p9, %r256, %r101;
	@%p9 bra 	$L__BB0_8;
	shr.s32 	%r264, %r255, 1;
	shr.s32 	%r263, %r256, 1;
$L__BB0_15:
	@%p1 bra 	$L__BB0_17;
	ld.global.u32 	%r131, [%rd6];
	mul.wide.s32 	%rd46, %r6, 4;
	add.s64 	%rd47, %rd6, %rd46;
	st.global.u32 	[%rd47], %r131;
	mov.b32 	%r132, 0;
	st.global.u32 	[%rd6], %r132;
$L__BB0_17:
	bar.sync 	0;
	setp.lt.s32 	%p11, %r264, 2;
	@%p11 bra 	$L__BB0_18;
	bra.uni 	$L__BB0_39;
$L__BB0_18:
	setp.gt.s32 	%p16, %r7, %r9;
	mov.b32 	%r280, 0;
	@%p16 bra 	$L__BB0_21;
	mov.b32 	%r280, 0;
	mov.u32 	%r266, %r7;
$L__BB0_20:
	mad.lo.s32 	%r142, %r266, %r6, %r4;
	mul.wide.s32 	%rd52, %r142, 4;
	add.s64 	%rd53, %rd2, %rd52;
	ld.global.u32 	%r143, [%rd53];
	sub.s32 	%r144, %r143, %r102;
	max.s32 	%r280, %r280, %r144;
	add.s32 	%r266, %r266, %r8;
	setp.le.s32 	%p17, %r266, %r9;
	@%p17 bra 	$L__BB0_20;
$L__BB0_21:
	mad.lo.s32 	%r145, %r7, %r2, %r3;
	shl.b32 	%r146, %r145, 2;
	mov.u32 	%r147, _ZZ17check_profit_CUDAiiiiiiPiS_E3tmp;
	add.s32 	%r148, %r147, %r146;
	st.shared.u32 	[%r148], %r280;
	bar.sync 	0;
	@%p1 bra 	$L__BB0_33;
	setp.lt.u32 	%p19, %r8, 8;
	mov.b32 	%r275, 0;
	@%p19 bra 	$L__BB0_25;
	mov.b32 	%r269, 0;
$L__BB0_24:
	.pragma "nounroll";
	mad.lo.s32 	%r152, %r269, %r2, %r3;
	shl.b32 	%r153, %r152, 2;
	mov.u32 	%r154, _ZZ17check_profit_CUDAiiiiiiPiS_E3tmp;
	add.s32 	%r155, %r154, %r153;
	ld.shared.u32 	%r156, [%r155];
	max.s32 	%r157, %r280, %r156;
	shl.b32 	%r158, %r2, 2;
	add.s32 	%r159, %r155, %r158;
	ld.shared.u32 	%r160, [%r159];
	max.s32 	%r161, %r157, %r160;
	add.s32 	%r162, %r159, %r158;
	ld.shared.u32 	%r163, [%r162];
	max.s32 	%r164, %r161, %r163;
	add.s32 	%r165, %r162, %r158;
	ld.shared.u32 	%r166, [%r165];
	max.s32 	%r167, %r164, %r166;
	add.s32 	%r168, %r165, %r158;
	ld.shared.u32 	%r169, [%r168];
	max.s32 	%r170, %r167, %r169;
	add.s32 	%r171, %r168, %r158;
	ld.shared.u32 	%r172, [%r171];
	max.s32 	%r173, %r170, %r172;
	add.s32 	%r174, %r171, %r158;
	ld.shared.u32 	%r175, [%r174];
	max.s32 	%r176, %r173, %r175;
	add.s32 	%r177, %r174, %r158;
	ld.shared.u32 	%r178, [%r177];
	max.s32 	%r280, %r176, %r178;
	add.s32 	%r269, %r269, 8;
	and.b32  	%r275, %r8, 2040;
	setp.ne.s32 	%p20, %r269, %r275;
	@%p20 bra 	$L__BB0_24;
$L__BB0_25:
	setp.eq.s32 	%p21, %r10, 0;
	@%p21 bra 	$L__BB0_33;
	add.s32 	%r180, %r10, -1;
	setp.lt.u32 	%p22, %r180, 3;
	@%p22 bra 	$L__BB0_28;
	mad.lo.s32 	%r181, %r275, %r2, %r3;
	shl.b32 	%r182, %r181, 2;
	mov.u32 	%r183, _ZZ17check_profit_CUDAiiiiiiPiS_E3tmp;
	add.s32 	%r184, %r183, %r182;
	ld.shared.u32 	%r185, [%r184];
	max.s32 	%r186, %r280, %r185;
	shl.b32 	%r187, %r2, 2;
	add.s32 	%r188, %r184, %r187;
	ld.shared.u32 	%r189, [%r188];
	max.s32 	%r190, %r186, %r189;
	add.s32 	%r191, %r188, %r187;
	ld.shared.u32 	%r192, [%r191];
	max.s32 	%r193, %r190, %r192;
	add.s32 	%r194, %r191, %r187;
	ld.shared.u32 	%r195, [%r194];
	max.s32 	%r280, %r193, %r195;
	add.s32 	%r275, %r275, 4;
$L__BB0_28:
	and.b32  	%r197, %r8, 3;
	setp.eq.s32 	%p23, %r197, 0;
	@%p23 bra 	$L__BB0_33;
	setp.eq.s32 	%p24, %r197, 1;
	@%p24 bra 	$L__BB0_31;
	mad.lo.s32 	%r198, %r275, %r2, %r3;
	shl.b32 	%r199, %r198, 2;
	mov.u32 	%r200, _ZZ17check_profit_CUDAiiiiiiPiS_E3tmp;
	add.s32 	%r201, %r200, %r199;
	ld.shared.u32 	%r202, [%r201];
	max.s32 	%r203, %r280, %r202;
	shl.b32 	%r204, %r2, 2;
	add.s32 	%r205, %r201, %r204;
	ld.shared.u32 	%r206, [%r205];
	max.s32 	%r280, %r203, %r206;
	add.s32 	%r275, %r275, 2;
$L__BB0_31:
	and.b32  	%r207, %r8, 1;
	setp.eq.b32 	%p25, %r207, 1;
	not.pred 	%p26, %p25;
	@%p26 bra 	$L__BB0_33;
	mad.lo.s32 	%r208, %r275, %r2, %r3;
	shl.b32 	%r209, %r208, 2;
	mov.u32 	%r210, _ZZ17check_profit_CUDAiiiiiiPiS_E3tmp;
	add.s32 	%r211, %r210, %r209;
	ld.shared.u32 	%r212, [%r211];
	max.s32 	%r280, %r280, %r212;
$L__BB0_33:
	ld.param.u32 	%r237, [_Z40knapsack_simulated_annealing_CUDA_kerneliiiiPiS_PK4itemPbS3__param_3];
	mul.lo.s32 	%r213, %r280, %r237;
	sub.s32 	%r92, %r241, %r213;
	@%p1 bra 	$L__BB0_46;
	sub.s32 	%r214, %r92, %r281;
	cvt.rn.f64.s32 	%fd9, %r214;
	div.rn.f64 	%fd2, %fd9, %fd30;
	fma.rn.f64 	%fd10, %fd2, 0d3FF71547652B82FE, 0d4338000000000000;
	{
	.reg .b32 %temp; 
	mov.b64 	{%r93, %temp}, %fd10;
	}
	mov.f64 	%fd11, 0dC338000000000000;
	add.rn.f64 	%fd12, %fd10, %fd11;
	fma.rn.f64 	%fd13, %fd12, 0dBFE62E42FEFA39EF, %fd2;
	fma.rn.f64 	%fd14, %fd12, 0dBC7ABC9E3B39803F, %fd13;
	fma.rn.f64 	%fd15, %fd14, 0d3E5ADE1569CE2BDF, 0d3E928AF3FCA213EA;
	fma.rn.f64 	%fd16, %fd15, %fd14, 0d3EC71DEE62401315;
	fma.rn.f64 	%fd17, %fd16, %fd14, 0d3EFA01997C89EB71;
	fma.rn.f64 	%fd18, %fd17, %fd14, 0d3F2A01A014761F65;
	fma.rn.f64 	%fd19, %fd18, %fd14, 0d3F56C16C1852B7AF;
	fma.rn.f64 	%fd20, %fd19, %fd14, 0d3F81111111122322;
	fma.rn.f64 	%fd21, %fd20, %fd14, 0d3FA55555555502A1;
	fma.rn.f64 	%fd22, %fd21, %fd14, 0d3FC5555555555511;
	fma.rn.f64 	%fd23, %fd22, %fd14, 0d3FE000000000000B;
	fma.rn.f64 	%fd24, %fd23, %fd14, 0d3FF0000000000000;
	fma.rn.f64 	%fd25, %fd24, %fd14, 0d3FF0000000000000;
	{
	.reg .b32 %temp; 
	mov.b64 	{%r94, %temp}, %fd25;
	}
	{
	.reg .b32 %temp; 
	mov.b64 	{%temp, %r95}, %fd25;
	}
	shl.b32 	%r215, %r93, 20;
	add.s32 	%r216, %r215, %r95;
	mov.b64 	%fd31, {%r94, %r216};
	{
	.reg .b32 %temp; 
	mov.b64 	{%temp, %r217}, %fd2;
	}
	mov.b32 	%f2, %r217;
	abs.f32 	%f1, %f2;
	setp.lt.f32 	%p28, %f1, 0f4086232B;
	@%p28 bra 	$L__BB0_37;
	setp.lt.f64 	%p29, %fd2, 0d0000000000000000;
	add.f64 	%fd26, %fd2, 0d7FF0000000000000;
	selp.f64 	%fd31, 0d0000000000000000, %fd26, %p29;
	setp.geu.f32 	%p30, %f1, 0f40874800;
	@%p30 bra 	$L__BB0_37;
	shr.u32 	%r218, %r93, 31;
	add.s32 	%r219, %r93, %r218;
	shr.s32 	%r220, %r219, 1;
	shl.b32 	%r221, %r220, 20;
	add.s32 	%r222, %r95, %r221;
	mov.b64 	%fd27, {%r94, %r222};
	sub.s32 	%r223, %r93, %r220;
	shl.b32 	%r224, %r223, 20;
	add.s32 	%r225, %r224, 1072693248;
	mov.b32 	%r226, 0;
	mov.b64 	%fd28, {%r226, %r225};
	mul.f64 	%fd31, %fd28, %fd27;
$L__BB0_37:
	add.s64 	%rd10, %rd76, 1;
	add.s64 	%rd54, %rd76, -7046029254386353131;
	shr.u64 	%rd55, %rd54, 30;
	xor.b64  	%rd56, %rd55, %rd54;
	mul.lo.s64 	%rd57, %rd56, -4658895280553007687;
	shr.u64 	%rd58, %rd57, 27;
	xor.b64  	%rd59, %rd58, %rd57;
	mul.lo.s64 	%rd60, %rd59, -7723592293110705685;
	shr.u64 	%rd61, %rd60, 31;
	xor.b64  	%rd62, %rd61, %rd60;
	cvt.rn.f32.u64 	%f3, %rd62;
	mul.f32 	%f4, %f3, 0f1F800000;
	cvt.f64.f32 	%fd29, %f4;
	setp.leu.f64 	%p31, %fd31, %fd29;
	@%p31 bra 	$L__BB0_45;
	cvt.s64.s32 	%rd70, %r252;
	add.s64 	%rd71, %rd4, %rd70;
	ld.global.u8 	%rs4, [%rd71];
	add.s64 	%rd72, %rd1, %rd70;
	st.global.u8 	[%rd72], %rs4;
	mov.u64 	%rd76, %rd10;
	mov.u32 	%r281, %r92;
	bra.uni 	$L__BB0_46;
$L__BB0_39:
	mul.lo.s32 	%r133, %r264, %r7;
	sub.s32 	%r265, %r101, %r133;
	setp.lt.s32 	%p12, %r265, 0;
	@%p12 bra 	$L__BB0_44;
	mul.lo.s32 	%r61, %r264, %r8;
$L__BB0_41:
	sub.s32 	%r134, %r265, %r263;
	mul.lo.s32 	%r63, %r134, %r6;
	setp.lt.s32 	%p13, %r134, 0;
	@%p13 bra 	$L__BB0_43;
	add.s32 	%r135, %r63, %r4;
	mul.wide.s32 	%rd48, %r135, 4;
	add.s64 	%rd49, %rd2, %rd48;
	ld.global.u32 	%r136, [%rd49];
	mad.lo.s32 	%r137, %r265, %r6, %r4;
	mul.wide.s32 	%rd50, %r137, 4;
	add.s64 	%rd51, %rd2, %rd50;
	ld.global.u32 	%r138, [%rd51];
	st.global.u32 	[%rd49], %r138;
	add.s32 	%r139, %r138, %r136;
	st.global.u32 	[%rd51], %r139;
$L__BB0_43:
	sub.s32 	%r265, %r265, %r61;
	setp.gt.s32 	%p14, %r265, -1;
	@%p14 bra 	$L__BB0_41;
$L__BB0_44:
	bar.sync 	0;
	shr.u32 	%r65, %r264, 1;
	shr.s32 	%r263, %r263, 1;
	setp.gt.u32 	%p15, %r264, 3;
	mov.u32 	%r264, %r65;
	@%p15 bra 	$L__BB0_39;
	bra.uni 	$L__BB0_18;
$L__BB0_45:
	cvt.s64.s32 	%rd63, %r252;
	add.s64 	%rd64, %rd1, %rd63;
	ld.global.u8 	%rs3, [%rd64];
	add.s64 	%rd65, %rd4, %rd63;
	st.global.u8 	[%rd65], %rs3;
	mul.lo.s32 	%r227, %r253, %r250;
	sub.s32 	%r241, %r241, %r227;
	mul.lo.s32 	%r228, %r253, %r249;
	mad.lo.s32 	%r229, %r248, %r6, %r4;
	mul.wide.s32 	%rd66, %r229, 4;
	add.s64 	%rd67, %rd3, %rd66;
	ld.global.u32 	%r230, [%rd67];
	sub.s32 	%r231, %r230, %r228;
	st.global.u32 	[%rd67], %r231;
	mad.lo.s32 	%r232, %r6, %r247, %r6;
	add.s32 	%r233, %r232, %r4;
	mul.wide.s32 	%rd68, %r233, 4;
	add.s64 	%rd69, %rd3, %rd68;
	ld.global.u32 	%r234, [%rd69];
	add.s32 	%r235, %r234, %r228;
	st.global.u32 	[%rd69], %r235;
	mov.u64 	%rd76, %rd10;
$L__BB0_46:
	mul.f64 	%fd30, %fd30, 0d3FEFD70A3D70A3D7;
	bar.sync 	0;
	add.s32 	%r240, %r240, 1;
	setp.ne.s32 	%p32, %r240, 16000;
	@%p32 bra 	$L__BB0_1;
	ret;

}


// ===== COMPILED SASS (sm_100) =====

	.target	sm_100

	.elftype	@"ET_EXEC"


//--------------------- .note.nv.tkinfo           --------------------------
	.section	.note.nv.tkinfo,"",@"SHT_NOTE"
	.sectionflags	@"SHF_NOTE_NV_TKINFO"
	.tkinfo
        /*0018*/ 	.word	0x00000002
        /*0030*/ 	.string	""
        /*0030*/ 	.string	"ptxas"
        /*0030*/ 	.string	"Cuda compilation tools, release 13.0, V13.0.88"
        /*0030*/ 	.string	"Build cuda_13.0.r13.0/compiler.36424714_0"
        /*0030*/ 	.string	"-arch sm_100 -m 64 "



//--------------------- .note.nv.cuinfo           --------------------------
	.section	.note.nv.cuinfo,"",@"SHT_NOTE"
	.sectionflags	@"SHF_NOTE_NV_CUINFO"
        /*0018*/ 	.short	0x0002
        /*001a*/ 	.short	0x0064
        /*001c*/ 	.short	0x0082
	.zero		2


//--------------------- .nv.info                  --------------------------
	.section	.nv.info,"",@"SHT_CUDA_INFO"
	.align	4


	//----- nvinfo : EIATTR_REGCOUNT
	.align		4
        /*0000*/ 	.byte	0x04, 0x2f
        /*0002*/ 	.short	(.L_1 - .L_0)
	.align		4
.L_0:
        /*0004*/ 	.word	index@(_Z40knapsack_simulated_annealing_CUDA_kerneliiiiPiS_PK4itemPbS3_)
        /*0008*/ 	.word	0x00000027


	//----- nvinfo : EIATTR_FRAME_SIZE
	.align		4
.L_1:
        /*000c*/ 	.byte	0x04, 0x11
        /*000e*/ 	.short	(.L_3 - .L_2)
	.align		4
.L_2:
        /*0010*/ 	.word	index@($__internal_1_$__cuda_sm20_rem_u64)
        /*0014*/ 	.word	0x00000000


	//----- nvinfo : EIATTR_FRAME_SIZE
	.align		4
.L_3:
        /*0018*/ 	.byte	0x04, 0x11
        /*001a*/ 	.short	(.L_5 - .L_4)
	.align		4
.L_4:
        /*001c*/ 	.word	index@($__internal_0_$__cuda_sm20_div_rn_f64_full)
        /*0020*/ 	.word	0x00000000


	//----- nvinfo : EIATTR_FRAME_SIZE
	.align		4
.L_5:
        /*0024*/ 	.byte	0x04, 0x11
        /*0026*/ 	.short	(.L_7 - .L_6)
	.align		4
.L_6:
        /*0028*/ 	.word	index@(_Z40knapsack_simulated_annealing_CUDA_kerneliiiiPiS_PK4itemPbS3_)
        /*002c*/ 	.word	0x00000000


	//----- nvinfo : EIATTR_MIN_STACK_SIZE
	.align		4
.L_7:
        /*0030*/ 	.byte	0x04, 0x12
        /*0032*/ 	.short	(.L_9 - .L_8)
	.align		4
.L_8:
        /*0034*/ 	.word	index@(_Z40knapsack_simulated_annealing_CUDA_kerneliiiiPiS_PK4itemPbS3_)
        /*0038*/ 	.word	0x00000000
.L_9:


//--------------------- .nv.compat                --------------------------
	.section	.nv.compat,"",@"SHT_CUDA_COMPAT_INFO"
	.align	4
        /*0000*/ 	.byte	0x02, 0x09, 0x00, 0x00, 0x02, 0x02, 0x01, 0x00, 0x02, 0x05, 0x05, 0x00, 0x03, 0x07, 0x01, 0x01
        /*0010*/ 	.byte	0x02, 0x03, 0x00, 0x00, 0x02, 0x06, 0x01, 0x00, 0x04, 0x0b, 0x08, 0x00, 0x01, 0x00, 0x00, 0x00
        /*0020*/ 	.byte	0x00, 0x00, 0x00, 0x00


//--------------------- .nv.info._Z40knapsack_simulated_annealing_CUDA_kerneliiiiPiS_PK4itemPbS3_ --------------------------
	.section	.nv.info._Z40knapsack_simulated_annealing_CUDA_kerneliiiiPiS_PK4itemPbS3_,"",@"SHT_CUDA_INFO"
	.sectionflags	@""
	.align	4


	//----- nvinfo : EIATTR_CUDA_API_VERSION
	.align		4
        /*0000*/ 	.byte	0x04, 0x37
        /*0002*/ 	.short	(.L_11 - .L_10)
.L_10:
        /*0004*/ 	.word	0x00000082


	//----- nvinfo : EIATTR_KPARAM_INFO
	.align		4
.L_11:
        /*0008*/ 	.byte	0x04, 0x17
        /*000a*/ 	.short	(.L_13 - .L_12)
.L_12:
        /*000c*/ 	.word	0x00000000
        /*0010*/ 	.short	0x0008
        /*0012*/ 	.short	0x0030
        /*0014*/ 	.byte	0x00, 0xf5, 0x21, 0x00


	//----- nvinfo : EIATTR_KPARAM_INFO
	.align		4
.L_13:
        /*0018*/ 	.byte	0x04, 0x17
        /*001a*/ 	.short	(.L_15 - .L_14)
.L_14:
        /*001c*/ 	.word	0x00000000
        /*0020*/ 	.short	0x0007
        /*0022*/ 	.short	0x0028
        /*0024*/ 	.byte	0x00, 0xf5, 0x21, 0x00


	//----- nvinfo : EIATTR_KPARAM_INFO
	.align		4
.L_15:
        /*0028*/ 	.byte	0x04, 0x17
        /*002a*/ 	.short	(.L_17 - .L_16)
.L_16:
        /*002c*/ 	.word	0x00000000
        /*0030*/ 	.short	0x0006
        /*0032*/ 	.short	0x0020
        /*0034*/ 	.byte	0x00, 0xf5, 0x21, 0x00


	//----- nvinfo : EIATTR_KPARAM_INFO
	.align		4
.L_17:
        /*0038*/ 	.byte	0x04, 0x17
        /*003a*/ 	.short	(.L_19 - .L_18)
.L_18:
        /*003c*/ 	.word	0x00000000
        /*0040*/ 	.short	0x0005
        /*0042*/ 	.short	0x0018
        /*0044*/ 	.byte	0x00, 0xf5, 0x21, 0x00


	//----- nvinfo : EIATTR_KPARAM_INFO
	.align		4
.L_19:
        /*0048*/ 	.byte	0x04, 0x17
        /*004a*/ 	.short	(.L_21 - .L_20)
.L_20:
        /*004c*/ 	.word	0x00000000
        /*0050*/ 	.short	0x0004
        /*0052*/ 	.short	0x0010
        /*0054*/ 	.byte	0x00, 0xf5, 0x21, 0x00


	//----- nvinfo : EIATTR_KPARAM_INFO
	.align		4
.L_21:
        /*0058*/ 	.byte	0x04, 0x17
        /*005a*/ 	.short	(.L_23 - .L_22)
.L_22:
        /*005c*/ 	.word	0x00000000
        /*0060*/ 	.short	0x0003
        /*0062*/ 	.short	0x000c
        /*0064*/ 	.byte	0x00, 0xf0, 0x11, 0x00


	//----- nvinfo : EIATTR_KPARAM_INFO
	.align		4
.L_23:
        /*0068*/ 	.byte	0x04, 0x17
        /*006a*/ 	.short	(.L_25 - .L_24)
.L_24:
        /*006c*/ 	.word	0x00000000
        /*0070*/ 	.short	0x0002
        /*0072*/ 	.short	0x0008
        /*0074*/ 	.byte	0x00, 0xf0, 0x11, 0x00


	//----- nvinfo : EIATTR_KPARAM_INFO
	.align		4
.L_25:
        /*0078*/ 	.byte	0x04, 0x17
        /*007a*/ 	.short	(.L_27 - .L_26)
.L_26:
        /*007c*/ 	.word	0x00000000
        /*0080*/ 	.short	0x0001
        /*0082*/ 	.short	0x0004
        /*0084*/ 	.byte	0x00, 0xf0, 0x11, 0x00


	//----- nvinfo : EIATTR_KPARAM_INFO
	.align		4
.L_27:
        /*0088*/ 	.byte	0x04, 0x17
        /*008a*/ 	.short	(.L_29 - .L_28)
.L_28:
        /*008c*/ 	.word	0x00000000
        /*0090*/ 	.short	0x0000
        /*0092*/ 	.short	0x0000
        /*0094*/ 	.byte	0x00, 0xf0, 0x11, 0x00


	//----- nvinfo : EIATTR_SPARSE_MMA_MASK
	.align		4
.L_29:
        /*0098*/ 	.byte	0x03, 0x50
        /*009a*/ 	.short	0x0000


	//----- nvinfo : EIATTR_MAXREG_COUNT
	.align		4
        /*009c*/ 	.byte	0x03, 0x1b
        /*009e*/ 	.short	0x00ff


	//----- nvinfo : EIATTR_NUM_BARRIERS
	.align		4
        /*00a0*/ 	.byte	0x02, 0x4c
        /*00a2*/ 	.byte	0x01
	.zero		1


	//----- nvinfo : EIATTR_MERCURY_ISA_VERSION
	.align		4
        /*00a4*/ 	.byte	0x03, 0x5f
        /*00a6*/ 	.short	0x0101


	//----- nvinfo : EIATTR_VRC_CTA_INIT_COUNT
	.align		4
        /*00a8*/ 	.byte	0x02, 0x4a
	.zero		1
	.zero		1


	//----- nvinfo : EIATTR_EXIT_INSTR_OFFSETS
	.align		4
        /*00ac*/ 	.byte	0x04, 0x1c
        /*00ae*/ 	.short	(.L_31 - .L_30)


	//   ....[0]....
.L_30:
        /*00b0*/ 	.word	0x00001be0


	//----- nvinfo : EIATTR_CRS_STACK_SIZE
	.align		4
.L_31:
        /*00b4*/ 	.byte	0x04, 0x1e
        /*00b6*/ 	.short	(.L_33 - .L_32)
.L_32:
        /*00b8*/ 	.word	0x00000000


	//----- nvinfo : EIATTR_CBANK_PARAM_SIZE
	.align		4
.L_33:
        /*00bc*/ 	.byte	0x03, 0x19
        /*00be*/ 	.short	0x0038


	//----- nvinfo : EIATTR_PARAM_CBANK
	.align		4
        /*00c0*/ 	.byte	0x04, 0x0a
        /*00c2*/ 	.short	(.L_35 - .L_34)
	.align		4
.L_34:
        /*00c4*/ 	.word	index@(.nv.constant0._Z40knapsack_simulated_annealing_CUDA_kerneliiiiPiS_PK4itemPbS3_)
        /*00c8*/ 	.short	0x0380
        /*00ca*/ 	.short	0x0038


	//----- nvinfo : EIATTR_SW_WAR
	.align		4
.L_35:
        /*00cc*/ 	.byte	0x04, 0x36
        /*00ce*/ 	.short	(.L_37 - .L_36)
.L_36:
        /*00d0*/ 	.word	0x00000008
.L_37:


//--------------------- .nv.callgraph             --------------------------
	.section	.nv.callgraph,"",@"SHT_CUDA_CALLGRAPH"
	.align	4
	.sectionentsize	8
	.align		4
        /*0000*/ 	.word	0x00000000
	.align		4
        /*0004*/ 	.word	0xffffffff
	.align		4
        /*0008*/ 	.word	0x00000000
	.align		4
        /*000c*/ 	.word	0xfffffffe
	.align		4
        /*0010*/ 	.word	0x00000000
	.align		4
        /*0014*/ 	.word	0xfffffffd
	.align		4
        /*0018*/ 	.word	0x00000000
	.align		4
        /*001c*/ 	.word	0xfffffffc


//--------------------- .text._Z40knapsack_simulated_annealing_CUDA_kerneliiiiPiS_PK4itemPbS3_ --------------------------
	.section	.text._Z40knapsack_simulated_annealing_CUDA_kerneliiiiPiS_PK4itemPbS3_,"ax",@progbits
	.align	128
        .global         _Z40knapsack_simulated_annealing_CUDA_kerneliiiiPiS_PK4itemPbS3_
        .type           _Z40knapsack_simulated_annealing_CUDA_kerneliiiiPiS_PK4itemPbS3_,@function
        .size           _Z40knapsack_simulated_annealing_CUDA_kerneliiiiPiS_PK4itemPbS3_,(.L_x_43 - _Z40knapsack_simulated_annealing_CUDA_kerneliiiiPiS_PK4itemPbS3_)
        .other          _Z40knapsack_simulated_annealing_CUDA_kerneliiiiPiS_PK4itemPbS3_,@"STO_CUDA_ENTRY STV_DEFAULT"
_Z40knapsack_simulated_annealing_CUDA_kerneliiiiPiS_PK4itemPbS3_:
.text._Z40knapsack_simulated_annealing_CUDA_kerneliiiiPiS_PK4itemPbS3_:
[----:B------:R-:W-:Y:S01]  /*0000*/  LDC R1, c[0x0][0x37c] ;  /* 0x0000df00ff017b82 */ /* 0x000fe20000000800 */
[----:B------:R-:W0:Y:S07]  /*0010*/  S2R R2, SR_TID.X ;  /* 0x0000000000027919 */ /* 0x000e2e0000002100 */
[----:B------:R-:W0:Y:S01]  /*0020*/  S2UR UR10, SR_CTAID.X ;  /* 0x00000000000a79c3 */ /* 0x000e220000002500 */
[----:B------:R-:W-:Y:S01]  /*0030*/  IMAD.MOV.U32 R7, RZ, RZ, RZ ;  /* 0x000000ffff077224 */ /* 0x000fe200078e00ff */
[----:B------:R-:W1:Y:S01]  /*0040*/  LDCU.64 UR8, c[0x0][0x358] ;  /* 0x00006b00ff0877ac */ /* 0x000e620008000a00 */
[----:B------:R-:W-:-:S02]  /*0050*/  IMAD.MOV.U32 R8, RZ, RZ, RZ ;  /* 0x000000ffff087224 */ /* 0x000fc400078e00ff */
[----:B------:R-:W-:Y:S01]  /*0060*/  IMAD.MOV.U32 R12, RZ, RZ, 0x0 ;  /* 0x00000000ff0c7424 */ /* 0x000fe200078e00ff */
[----:B------:R-:W-:Y:S01]  /*0070*/  UMOV UR4, URZ ;  /* 0x000000ff00047c82 */ /* 0x000fe20008000000 */
[----:B------:R-:W-:Y:S01]  /*0080*/  IMAD.MOV.U32 R13, RZ, RZ, 0x40f86a00 ;  /* 0x40f86a00ff0d7424 */ /* 0x000fe200078e00ff */
[----:B------:R-:W0:Y:S08]  /*0090*/  LDC R3, c[0x0][0x360] ;  /* 0x0000d800ff037b82 */ /* 0x000e300000000800 */
[----:B------:R-:W2:Y:S08]  /*00a0*/  LDC R4, c[0x0][0x370] ;  /* 0x0000dc00ff047b82 */ /* 0x000eb00000000800 */
[----:B------:R-:W3:Y:S01]  /*00b0*/  LDC R6, c[0x0][0x364] ;  /* 0x0000d900ff067b82 */ /* 0x000ee20000000800 */
[----:B0-----:R-:W-:-:S04]  /*00c0*/  IMAD R5, R3, UR10, R2 ;  /* 0x0000000a03057c24 */ /* 0x001fc8000f8e0202 */
[----:B------:R-:W-:Y:S02]  /*00d0*/  IMAD R5, R5, 0x3e800, RZ ;  /* 0x0003e80005057824 */ /* 0x000fe400078e02ff */
[----:B--2---:R-:W-:-:S03]  /*00e0*/  IMAD R9, R3, R4, RZ ;  /* 0x0000000403097224 */ /* 0x004fc600078e02ff */
[----:B-1----:R-:W-:-:S07]  /*00f0*/  SHF.R.S32.HI R10, RZ, 0x1f, R5 ;  /* 0x0000001fff0a7819 */ /* 0x002fce0000011405 */
.L_x_35:
[----:B0-----:R-:W0:Y:S01]  /*0100*/  S2R R0, SR_TID.Y ;  /* 0x0000000000007919 */ /* 0x001e220000002200 */
[----:B------:R-:W-:Y:S01]  /*0110*/  UIADD3 UR4, UPT, UPT, UR4, 0x1, URZ ;  /* 0x0000000104047890 */ /* 0x000fe2000fffe0ff */
[----:B------:R-:W-:Y:S01]  /*0120*/  BSSY.RECONVERGENT B0, `(.L_x_0) ;  /* 0x0000041000007945 */ /* 0x000fe20003800200 */
[----:B------:R-:W-:Y:S02]  /*0130*/  IMAD R20, R3, UR10, R2 ;  /* 0x0000000a03147c24 */ /* 0x000fe4000f8e0202 */
[----:B------:R-:W-:Y:S01]  /*0140*/  UISETP.NE.AND UP0, UPT, UR4, 0x3e80, UPT ;  /* 0x00003e800400788c */ /* 0x000fe2000bf05270 */
[----:B0-----:R-:W-:-:S13]  /*0150*/  ISETP.NE.AND P2, PT, R0, RZ, PT ;  /* 0x000000ff0000720c */ /* 0x001fda0003f45270 */
[----:B-12---:R-:W-:Y:S05]  /*0160*/  @P2 BRA `(.L_x_1) ;  /* 0x0000000000f02947 */ /* 0x006fea0003800000 */
[C---:B------:R-:W-:Y:S01]  /*0170*/  IADD3 R16, P0, PT, R5.reuse, 0x7f4a7c15, RZ ;  /* 0x7f4a7c1505107810 */ /* 0x040fe20007f1e0ff */
[----:B------:R-:W0:Y:S01]  /*0180*/  LDC R19, c[0x0][0x380] ;  /* 0x0000e000ff137b82 */ /* 0x000e220000000800 */
[----:B------:R-:W-:Y:S02]  /*0190*/  MOV R22, 0x330 ;  /* 0x0000033000167802 */ /* 0x000fe40000000f00 */
[----:B------:R-:W-:Y:S02]  /*01a0*/  IADD3.X R15, PT, PT, R10, -0x61c88647, RZ, P0, !PT ;  /* 0x9e3779b90a0f7810 */ /* 0x000fe400007fe4ff */
[----:B------:R-:W-:Y:S02]  /*01b0*/  IADD3 R5, P0, PT, R5, 0x1, RZ ;  /* 0x0000000105057810 */ /* 0x000fe40007f1e0ff */
[--C-:B------:R-:W-:Y:S02]  /*01c0*/  SHF.R.U32.HI R14, RZ, 0x1e, R15.reuse ;  /* 0x0000001eff0e7819 */ /* 0x100fe4000001160f */
[----:B------:R-:W-:Y:S01]  /*01d0*/  SHF.R.U64 R11, R16, 0x1e, R15 ;  /* 0x0000001e100b7819 */ /* 0x000fe2000000120f */
[----:B------:R-:W-:Y:S01]  /*01e0*/  IMAD.X R10, RZ, RZ, R10, P0 ;  /* 0x000000ffff0a7224 */ /* 0x000fe200000e060a */
[----:B------:R-:W-:-:S02]  /*01f0*/  LOP3.LUT R14, R14, R15, RZ, 0x3c, !PT ;  /* 0x0000000f0e0e7212 */ /* 0x000fc400078e3cff */
[----:B------:R-:W-:-:S03]  /*0200*/  LOP3.LUT R11, R11, R16, RZ, 0x3c, !PT ;  /* 0x000000100b0b7212 */ /* 0x000fc600078e3cff */
[----:B------:R-:W-:Y:S02]  /*0210*/  IMAD R16, R14, 0x1ce4e5b9, RZ ;  /* 0x1ce4e5b90e107824 */ /* 0x000fe400078e02ff */
[----:B------:R-:W-:-:S04]  /*0220*/  IMAD.WIDE.U32 R14, R11, 0x1ce4e5b9, RZ ;  /* 0x1ce4e5b90b0e7825 */ /* 0x000fc800078e00ff */
[----:B------:R-:W-:Y:S01]  /*0230*/  IMAD R11, R11, -0x40a7b893, R16 ;  /* 0xbf58476d0b0b7824 */ /* 0x000fe200078e0210 */
[----:B0-----:R-:W-:-:S04]  /*0240*/  SHF.R.S32.HI R19, RZ, 0x1f, R19 ;  /* 0x0000001fff137819 */ /* 0x001fc80000011413 */
[----:B------:R-:W-:-:S04]  /*0250*/  IADD3 R16, PT, PT, R15, R11, RZ ;  /* 0x0000000b0f107210 */ /* 0x000fc80007ffe0ff */
[--C-:B------:R-:W-:Y:S02]  /*0260*/  SHF.R.U32.HI R15, RZ, 0x1b, R16.reuse ;  /* 0x0000001bff0f7819 */ /* 0x100fe40000011610 */
[----:B------:R-:W-:Y:S02]  /*0270*/  SHF.R.U64 R11, R14, 0x1b, R16 ;  /* 0x0000001b0e0b7819 */ /* 0x000fe40000001210 */
[----:B------:R-:W-:Y:S02]  /*0280*/  LOP3.LUT R15, R15, R16, RZ, 0x3c, !PT ;  /* 0x000000100f0f7212 */ /* 0x000fe400078e3cff */
[----:B------:R-:W-:-:S03]  /*0290*/  LOP3.LUT R11, R11, R14, RZ, 0x3c, !PT ;  /* 0x0000000e0b0b7212 */ /* 0x000fc600078e3cff */
[----:B------:R-:W-:Y:S02]  /*02a0*/  IMAD R16, R15, 0x133111eb, RZ ;  /* 0x133111eb0f107824 */ /* 0x000fe400078e02ff */
[----:B------:R-:W-:-:S04]  /*02b0*/  IMAD.WIDE.U32 R14, R11, 0x133111eb, RZ ;  /* 0x133111eb0b0e7825 */ /* 0x000fc800078e00ff */
[----:B------:R-:W-:-:S04]  /*02c0*/  IMAD R11, R11, -0x6b2fb645, R16 ;  /* 0x94d049bb0b0b7824 */ /* 0x000fc800078e0210 */
[----:B------:R-:W-:-:S05]  /*02d0*/  IMAD.IADD R15, R15, 0x1, R11 ;  /* 0x000000010f0f7824 */ /* 0x000fca00078e020b */
[--C-:B------:R-:W-:Y:S02]  /*02e0*/  SHF.R.U64 R11, R14, 0x1f, R15.reuse ;  /* 0x0000001f0e0b7819 */ /* 0x100fe4000000120f */
[----:B------:R-:W-:Y:S02]  /*02f0*/  SHF.R.U32.HI R18, RZ, 0x1f, R15 ;  /* 0x0000001fff127819 */ /* 0x000fe4000001160f */
[----:B------:R-:W-:Y:S02]  /*0300*/  LOP3.LUT R11, R11, R14, RZ, 0x3c, !PT ;  /* 0x0000000e0b0b7212 */ /* 0x000fe400078e3cff */
[----:B------:R-:W-:-:S07]  /*0310*/  LOP3.LUT R18, R18, R15, RZ, 0x3c, !PT ;  /* 0x0000000f12127212 */ /* 0x000fce00078e3cff */
[----:B---3--:R-:W-:Y:S05]  /*0320*/  CALL.REL.NOINC `($__internal_1_$__cuda_sm20_rem_u64) ;  /* 0x0000001c00a07944 */ /* 0x008fea0003c00000 */
[----:B------:R-:W0:Y:S01]  /*0330*/  LDCU.64 UR12, c[0x0][0x3b0] ;  /* 0x00007600ff0c77ac */ /* 0x000e220008000a00 */
[----:B------:R-:W-:Y:S01]  /*0340*/  IMAD R11, R9, R15, R20 ;  /* 0x0000000f090b7224 */ /* 0x000fe200078e0214 */
[----:B------:R-:W-:Y:S01]  /*0350*/  SHF.R.S64 R14, RZ, 0x1c, R15 ;  /* 0x0000001cff0e7819 */ /* 0x000fe2000000100f */
[----:B------:R-:W1:Y:S01]  /*0360*/  LDC.64 R18, c[0x0][0x390] ;  /* 0x0000e400ff127b82 */ /* 0x000e620000000a00 */
[----:B------:R-:W2:Y:S02]  /*0370*/  LDCU.64 UR6, c[0x0][0x3a0] ;  /* 0x00007400ff0677ac */ /* 0x000ea40008000a00 */
[C---:B0-----:R-:W-:Y:S02]  /*0380*/  IADD3 R22, P1, PT, R11.reuse, UR12, RZ ;  /* 0x0000000c0b167c10 */ /* 0x041fe4000ff3e0ff */
[----:B--2---:R-:W-:Y:S02]  /*0390*/  IADD3 R14, P0, PT, R14, UR6, RZ ;  /* 0x000000060e0e7c10 */ /* 0x004fe4000ff1e0ff */
[----:B------:R-:W-:-:S02]  /*03a0*/  LEA.HI.X.SX32 R23, R11, UR13, 0x1, P1 ;  /* 0x0000000d0b177c11 */ /* 0x000fc400088f0eff */
[----:B------:R-:W-:-:S03]  /*03b0*/  LEA.HI.X.SX32 R15, R15, UR7, 0x4, P0 ;  /* 0x000000070f0f7c11 */ /* 0x000fc600080f26ff */
[----:B------:R-:W2:Y:S04]  /*03c0*/  LDG.E.U8 R16, desc[UR8][R22.64] ;  /* 0x0000000816107981 */ /* 0x000ea8000c1e1100 */
[----:B------:R-:W3:Y:S04]  /*03d0*/  LDG.E.CONSTANT R28, desc[UR8][R14.64+0x8] ;  /* 0x000008080e1c7981 */ /* 0x000ee8000c1e9900 */
[----:B------:R-:W4:Y:S04]  /*03e0*/  LDG.E.CONSTANT R30, desc[UR8][R14.64+0xc] ;  /* 0x00000c080e1e7981 */ /* 0x000f28000c1e9900 */
[----:B------:R-:W5:Y:S01]  /*03f0*/  LDG.E.CONSTANT R29, desc[UR8][R14.64+0x4] ;  /* 0x000004080e1d7981 */ /* 0x000f62000c1e9900 */
[----:B------:R-:W-:-:S03]  /*0400*/  IMAD.MOV.U32 R32, RZ, RZ, 0x1 ;  /* 0x00000001ff207424 */ /* 0x000fc600078e00ff */
[----:B------:R-:W5:Y:S01]  /*0410*/  LDG.E.CONSTANT R34, desc[UR8][R14.64] ;  /* 0x000000080e227981 */ /* 0x000f62000c1e9900 */
[----:B--2---:R-:W-:Y:S01]  /*0420*/  ISETP.NE.AND P0, PT, R16, RZ, PT ;  /* 0x000000ff1000720c */ /* 0x004fe20003f05270 */
[----:B---3--:R-:W-:-:S03]  /*0430*/  IMAD R17, R9, R28, R20 ;  /* 0x0000001c09117224 */ /* 0x008fc600078e0214 */
[----:B------:R-:W-:Y:S01]  /*0440*/  SEL R21, RZ, 0x1, P0 ;  /* 0x00000001ff157807 */ /* 0x000fe20000000000 */
[----:B-1----:R-:W-:-:S04]  /*0450*/  IMAD.WIDE R16, R17, 0x4, R18 ;  /* 0x0000000411107825 */ /* 0x002fc800078e0212 */
[----:B------:R0:W-:Y:S04]  /*0460*/  STG.E.U8 desc[UR8][R22.64], R21 ;  /* 0x0000001516007986 */ /* 0x0001e8000c101108 */
[----:B------:R-:W5:Y:S01]  /*0470*/  LDG.E R24, desc[UR8][R16.64] ;  /* 0x0000000810187981 */ /* 0x000f62000c1e1900 */
[----:B----4-:R-:W-:Y:S01]  /*0480*/  IMAD R25, R9, R30, R9 ;  /* 0x0000001e09197224 */ /* 0x010fe200078e0209 */
[----:B------:R-:W-:-:S03]  /*0490*/  SEL R32, R32, 0xffffffff, !P0 ;  /* 0xffffffff20207807 */ /* 0x000fc60004000000 */
[----:B------:R-:W-:-:S04]  /*04a0*/  IMAD.IADD R27, R20, 0x1, R25 ;  /* 0x00000001141b7824 */ /* 0x000fc800078e0219 */
[----:B------:R-:W-:-:S04]  /*04b0*/  IMAD.WIDE R18, R27, 0x4, R18 ;  /* 0x000000041b127825 */ /* 0x000fc800078e0212 */
[----:B-----5:R-:W-:-:S05]  /*04c0*/  IMAD R25, R29, R32, R24 ;  /* 0x000000201d197224 */ /* 0x020fca00078e0218 */
[----:B------:R1:W-:Y:S04]  /*04d0*/  STG.E desc[UR8][R16.64], R25 ;  /* 0x0000001910007986 */ /* 0x0003e8000c101908 */
[----:B------:R-:W2:Y:S01]  /*04e0*/  LDG.E R24, desc[UR8][R18.64] ;  /* 0x0000000812187981 */ /* 0x000ea2000c1e1900 */
[----:B0-----:R-:W-:Y:S01]  /*04f0*/  IADD3 R21, PT, PT, -R32, RZ, RZ ;  /* 0x000000ff20157210 */ /* 0x001fe20007ffe1ff */
[----:B------:R-:W-:-:S04]  /*0500*/  IMAD R7, R34, R32, R7 ;  /* 0x0000002022077224 */ /* 0x000fc800078e0207 */
[----:B--2---:R-:W-:-:S05]  /*0510*/  IMAD R21, R29, R21, R24 ;  /* 0x000000151d157224 */ /* 0x004fca00078e0218 */
[----:B------:R1:W-:Y:S02]  /*0520*/  STG.E desc[UR8][R18.64], R21 ;  /* 0x0000001512007986 */ /* 0x0003e4000c101908 */
.L_x_1:
[----:B------:R-:W-:Y:S05]  /*0530*/  BSYNC.RECONVERGENT B0 ;  /* 0x0000000000007941 */ /* 0x000fea0003800200 */
.L_x_0:
[----:B------:R-:W0:Y:S01]  /*0540*/  LDCU UR5, c[0x0][0x384] ;  /* 0x00007080ff0577ac */ /* 0x000e220008000800 */
[----:B------:R-:W-:Y:S01]  /*0550*/  BSSY.RECONVERGENT B0, `(.L_x_2) ;  /* 0x000000f000007945 */ /* 0x000fe20003800200 */
[----:B------:R-:W-:Y:S01]  /*0560*/  BAR.SYNC.DEFER_BLOCKING 0x0 ;  /* 0x0000000000007b1d */ /* 0x000fe20000010000 */
[----:B0-----:R-:W-:-:S13]  /*0570*/  ISETP.GT.AND P0, PT, R0, UR5, PT ;  /* 0x0000000500007c0c */ /* 0x001fda000bf04270 */
[----:B------:R-:W-:Y:S05]  /*0580*/  @P0 BRA `(.L_x_3) ;  /* 0x00000000002c0947 */ /* 0x000fea0003800000 */
[----:B-1----:R-:W-:-:S07]  /*0590*/  IMAD.MOV.U32 R19, RZ, RZ, R0 ;  /* 0x000000ffff137224 */ /* 0x002fce00078e0000 */
.L_x_4:
[----:B0-----:R-:W0:Y:S01]  /*05a0*/  LDC.64 R14, c[0x0][0x390] ;  /* 0x0000e400ff0e7b82 */ /* 0x001e220000000a00 */
[----:B------:R-:W-:-:S07]  /*05b0*/  IMAD R21, R9, R19, R20 ;  /* 0x0000001309157224 */ /* 0x000fce00078e0214 */
[----:B------:R-:W1:Y:S01]  /*05c0*/  LDC.64 R16, c[0x0][0x398] ;  /* 0x0000e600ff107b82 */ /* 0x000e620000000a00 */
[----:B0-----:R-:W-:-:S06]  /*05d0*/  IMAD.WIDE R14, R21, 0x4, R14 ;  /* 0x00000004150e7825 */ /* 0x001fcc00078e020e */
[----:B------:R-:W2:Y:S01]  /*05e0*/  LDG.E R15, desc[UR8][R14.64] ;  /* 0x000000080e0f7981 */ /* 0x000ea2000c1e1900 */
[----:B---3--:R-:W-:Y:S02]  /*05f0*/  IMAD.IADD R19, R6, 0x1, R19 ;  /* 0x0000000106137824 */ /* 0x008fe400078e0213 */
[----:B-1----:R-:W-:-:S03]  /*0600*/  IMAD.WIDE R16, R21, 0x4, R16 ;  /* 0x0000000415107825 */ /* 0x002fc600078e0210 */
[----:B------:R-:W-:Y:S02]  /*0610*/  ISETP.GT.AND P0, PT, R19, UR5, PT ;  /* 0x0000000513007c0c */ /* 0x000fe4000bf04270 */
[----:B--2---:R0:W-:Y:S11]  /*0620*/  STG.E desc[UR8][R16.64], R15 ;  /* 0x0000000f10007986 */ /* 0x0041f6000c101908 */
[----:B------:R-:W-:Y:S05]  /*0630*/  @!P0 BRA `(.L_x_4) ;  /* 0xfffffffc00d88947 */ /* 0x000fea000383ffff */
.L_x_3:
[----:B------:R-:W-:Y:S05]  /*0640*/  BSYNC.RECONVERGENT B0 ;  /* 0x0000000000007941 */ /* 0x000fea0003800200 */
.L_x_2:
[----:B------:R-:W-:Y:S01]  /*0650*/  BAR.SYNC.DEFER_BLOCKING 0x0 ;  /* 0x0000000000007b1d */ /* 0x000fe20000010000 */
[----:B------:R-:W-:-:S05]  /*0660*/  UISETP.GE.AND UP1, UPT, UR5, 0x1, UPT ;  /* 0x000000010500788c */ /* 0x000fca000bf26270 */
[----:B------:R-:W-:Y:S01]  /*0670*/  UMOV UR6, 0x1 ;  /* 0x0000000100067882 */ /* 0x000fe20000000000 */
[----:B------:R-:W-:-:S03]  /*0680*/  UMOV UR5, URZ ;  /* 0x000000ff00057c82 */ /* 0x000fc60008000000 */
[----:B------:R-:W-:Y:S05]  /*0690*/  BRA.U !UP1, `(.L_x_5) ;  /* 0x0000000109a47547 */ /* 0x000fea000b800000 */
[----:B------:R-:W-:Y:S01]  /*06a0*/  UMOV UR5, 0x1 ;  /* 0x0000000100057882 */ /* 0x000fe20000000000 */
[----:B------:R-:W-:-:S05]  /*06b0*/  UMOV UR6, 0x2 ;  /* 0x0000000200067882 */ /* 0x000fca0000000000 */
.L_x_9:
[----:B0-----:R-:W0:Y:S01]  /*06c0*/  LDC R15, c[0x0][0x384] ;  /* 0x0000e100ff0f7b82 */ /* 0x001e220000000800 */
[----:B------:R-:W-:Y:S01]  /*06d0*/  UIADD3 UR7, UPT, UPT, -UR6, URZ, URZ ;  /* 0x000000ff06077290 */ /* 0x000fe2000fffe1ff */
[----:B------:R-:W-:Y:S05]  /*06e0*/  BSSY.RECONVERGENT B0, `(.L_x_6) ;  /* 0x000001c000007945 */ /* 0x000fea0003800200 */
[----:B0-----:R-:W-:-:S05]  /*06f0*/  IMAD R14, R0, UR7, R15 ;  /* 0x00000007000e7c24 */ /* 0x001fca000f8e020f */
[----:B------:R-:W-:-:S13]  /*0700*/  ISETP.GE.AND P0, PT, R14, RZ, PT ;  /* 0x000000ff0e00720c */ /* 0x000fda0003f06270 */
[----:B------:R-:W-:Y:S05]  /*0710*/  @!P0 BRA `(.L_x_7) ;  /* 0x0000000000608947 */ /* 0x000fea0003800000 */
[----:B-1----:R-:W-:Y:S02]  /*0720*/  IMAD.MOV.U32 R19, RZ, RZ, R14 ;  /* 0x000000ffff137224 */ /* 0x002fe400078e000e */
[----:B---3--:R-:W-:Y:S02]  /*0730*/  IMAD R15, R3, R6, RZ ;  /* 0x00000006030f7224 */ /* 0x008fe400078e02ff */
[----:B------:R-:W-:Y:S02]  /*0740*/  VIADD R23, R19, -UR5 ;  /* 0x8000000513177c36 */ /* 0x000fe40008000000 */
[-C--:B------:R-:W-:Y:S02]  /*0750*/  IMAD R15, R15, R4.reuse, RZ ;  /* 0x000000040f0f7224 */ /* 0x080fe400078e02ff */
[-C--:B------:R-:W-:Y:S02]  /*0760*/  IMAD R14, R19, R4.reuse, UR10 ;  /* 0x0000000a130e7e24 */ /* 0x080fe4000f8e0204 */
[----:B------:R-:W-:-:S02]  /*0770*/  IMAD R16, R23, R4, UR10 ;  /* 0x0000000a17107e24 */ /* 0x000fc4000f8e0204 */
[----:B------:R-:W-:Y:S02]  /*0780*/  IMAD R18, R6, UR6, RZ ;  /* 0x0000000606127c24 */ /* 0x000fe4000f8e02ff */
[----:B------:R-:W-:Y:S02]  /*0790*/  IMAD R20, R15, UR6, RZ ;  /* 0x000000060f147c24 */ /* 0x000fe4000f8e02ff */
[-CC-:B------:R-:W-:Y:S02]  /*07a0*/  IMAD R21, R14, R3.reuse, R2.reuse ;  /* 0x000000030e157224 */ /* 0x180fe400078e0202 */
[----:B------:R-:W-:-:S07]  /*07b0*/  IMAD R25, R16, R3, R2 ;  /* 0x0000000310197224 */ /* 0x000fce00078e0202 */
.L_x_8:
[----:B------:R-:W-:-:S13]  /*07c0*/  ISETP.GE.AND P0, PT, R23, RZ, PT ;  /* 0x000000ff1700720c */ /* 0x000fda0003f06270 */
[----:B------:R-:W0:Y:S02]  /*07d0*/  @P0 LDC.64 R16, c[0x0][0x398] ;  /* 0x0000e600ff100b82 */ /* 0x000e240000000a00 */
[----:B0-----:R-:W-:-:S04]  /*07e0*/  @P0 IMAD.WIDE R14, R25, 0x4, R16 ;  /* 0x00000004190e0825 */ /* 0x001fc800078e0210 */
[----:B------:R-:W-:Y:S02]  /*07f0*/  @P0 IMAD.WIDE R16, R21, 0x4, R16 ;  /* 0x0000000415100825 */ /* 0x000fe400078e0210 */
[----:B------:R-:W2:Y:S04]  /*0800*/  @P0 LDG.E R14, desc[UR8][R14.64] ;  /* 0x000000080e0e0981 */ /* 0x000ea8000c1e1900 */
[----:B------:R-:W2:Y:S01]  /*0810*/  @P0 LDG.E R27, desc[UR8][R16.64] ;  /* 0x00000008101b0981 */ /* 0x000ea2000c1e1900 */
[--C-:B------:R-:W-:Y:S02]  /*0820*/  IMAD.IADD R19, R19, 0x1, -R18.reuse ;  /* 0x0000000113137824 */ /* 0x100fe400078e0a12 */
[----:B------:R-:W-:Y:S02]  /*0830*/  IMAD.IADD R23, R23, 0x1, -R18 ;  /* 0x0000000117177824 */ /* 0x000fe400078e0a12 */
[----:B------:R-:W-:-:S02]  /*0840*/  IMAD.IADD R21, R21, 0x1, -R20 ;  /* 0x0000000115157824 */ /* 0x000fc400078e0a14 */
[----:B------:R-:W-:Y:S01]  /*0850*/  IMAD.IADD R25, R25, 0x1, -R20 ;  /* 0x0000000119197824 */ /* 0x000fe200078e0a14 */
[----:B--2---:R-:W-:-:S05]  /*0860*/  @P0 IADD3 R27, PT, PT, R14, R27, RZ ;  /* 0x0000001b0e1b0210 */ /* 0x004fca0007ffe0ff */
[----:B------:R0:W-:Y:S01]  /*0870*/  @P0 STG.E desc[UR8][R16.64], R27 ;  /* 0x0000001b10000986 */ /* 0x0001e2000c101908 */
[----:B------:R-:W-:-:S13]  /*0880*/  ISETP.GT.AND P0, PT, R19, -0x1, PT ;  /* 0xffffffff1300780c */ /* 0x000fda0003f04270 */
[----:B0-----:R-:W-:Y:S05]  /*0890*/  @P0 BRA `(.L_x_8) ;  /* 0xfffffffc00c80947 */ /* 0x001fea000383ffff */
.L_x_7:
[----:B------:R-:W-:Y:S05]  /*08a0*/  BSYNC.RECONVERGENT B0 ;  /* 0x0000000000007941 */ /* 0x000fea0003800200 */
.L_x_6:
[----:B------:R-:W0:Y:S01]  /*08b0*/  LDCU UR7, c[0x0][0x384] ;  /* 0x00007080ff0777ac */ /* 0x000e220008000800 */
[----:B------:R-:W-:Y:S02]  /*08c0*/  USHF.L.U32 UR5, UR5, 0x1, URZ ;  /* 0x0000000105057899 */ /* 0x000fe400080006ff */
[----:B------:R-:W-:Y:S02]  /*08d0*/  USHF.L.U32 UR6, UR6, 0x1, URZ ;  /* 0x0000000106067899 */ /* 0x000fe400080006ff */
[----:B0-----:R-:W-:Y:S01]  /*08e0*/  UISETP.GT.AND UP1, UPT, UR5, UR7, UPT ;  /* 0x000000070500728c */ /* 0x001fe2000bf24270 */
[----:B------:R-:W-:Y:S08]  /*08f0*/  BAR.SYNC.DEFER_BLOCKING 0x0 ;  /* 0x0000000000007b1d */ /* 0x000ff00000010000 */
[----:B------:R-:W-:Y:S05]  /*0900*/  BRA.U !UP1, `(.L_x_9) ;  /* 0xfffffffd096c7547 */ /* 0x000fea000b83ffff */
[----:B------:R-:W-:Y:S02]  /*0910*/  USHF.R.S32.HI UR6, URZ, 0x1, UR6 ;  /* 0x00000001ff067899 */ /* 0x000fe40008011406 */
[----:B------:R-:W-:-:S12]  /*0920*/  USHF.R.S32.HI UR5, URZ, 0x1, UR5 ;  /* 0x00000001ff057899 */ /* 0x000fd80008011405 */
.L_x_5:
[----:B------:R-:W-:Y:S04]  /*0930*/  BSSY.RECONVERGENT B0, `(.L_x_10) ;  /* 0x000000b000007945 */ /* 0x000fe80003800200 */
[----:B------:R-:W-:Y:S05]  /*0940*/  @P2 BRA `(.L_x_11) ;  /* 0x0000000000242947 */ /* 0x000fea0003800000 */
[----:B0-----:R-:W0:Y:S01]  /*0950*/  LDC.64 R14, c[0x0][0x398] ;  /* 0x0000e600ff0e7b82 */ /* 0x001e220000000a00 */
[----:B------:R-:W1:Y:S01]  /*0960*/  LDCU UR7, c[0x0][0x384] ;  /* 0x00007080ff0777ac */ /* 0x000e620008000800 */
[----:B------:R-:W-:-:S04]  /*0970*/  IMAD R0, R3, UR10, R2 ;  /* 0x0000000a03007c24 */ /* 0x000fc8000f8e0202 */
[----:B-1----:R-:W-:-:S04]  /*0980*/  IMAD R17, R9, UR7, R0 ;  /* 0x0000000709117c24 */ /* 0x002fc8000f8e0200 */
[----:B0-----:R-:W-:-:S05]  /*0990*/  IMAD.WIDE R14, R17, 0x4, R14 ;  /* 0x00000004110e7825 */ /* 0x001fca00078e020e */
[----:B------:R-:W2:Y:S01]  /*09a0*/  LDG.E R19, desc[UR8][R14.64] ;  /* 0x000000080e137981 */ /* 0x000ea2000c1e1900 */
[----:B------:R-:W-:-:S05]  /*09b0*/  IMAD.WIDE R16, R9, 0x4, R14 ;  /* 0x0000000409107825 */ /* 0x000fca00078e020e */
[----:B--2---:R2:W-:Y:S04]  /*09c0*/  STG.E desc[UR8][R16.64], R19 ;  /* 0x0000001310007986 */ /* 0x0045e8000c101908 */
[----:B------:R2:W-:Y:S02]  /*09d0*/  STG.E desc[UR8][R14.64], RZ ;  /* 0x000000ff0e007986 */ /* 0x0005e4000c101908 */
.L_x_11:
[----:B------:R-:W-:Y:S05]  /*09e0*/  BSYNC.RECONVERGENT B0 ;  /* 0x0000000000007941 */ /* 0x000fea0003800200 */
.L_x_10:
[----:B------:R-:W-:Y:S01]  /*09f0*/  BAR.SYNC.DEFER_BLOCKING 0x0 ;  /* 0x0000000000007b1d */ /* 0x000fe20000010000 */
[----:B------:R-:W-:-:S09]  /*0a00*/  UISETP.GE.AND UP1, UPT, UR6, 0x2, UPT ;  /* 0x000000020600788c */ /* 0x000fd2000bf26270 */
[----:B------:R-:W-:Y:S05]  /*0a10*/  BRA.U !UP1, `(.L_x_12) ;  /* 0x00000001098c7547 */ /* 0x000fea000b800000 */
.L_x_18:
[----:B0-2---:R-:W0:Y:S01]  /*0a20*/  S2R R15, SR_TID.Y ;  /* 0x00000000000f7919 */ /* 0x005e220000002200 */
[----:B------:R-:W0:Y:S01]  /*0a30*/  LDC R0, c[0x0][0x384] ;  /* 0x0000e100ff007b82 */ /* 0x000e220000000800 */
[----:B------:R-:W-:Y:S01]  /*0a40*/  UIADD3 UR7, UPT, UPT, -UR6, URZ, URZ ;  /* 0x000000ff06077290 */ /* 0x000fe2000fffe1ff */
[----:B------:R-:W-:Y:S05]  /*0a50*/  BSSY.RECONVERGENT B0, `(.L_x_13) ;  /* 0x0000019000007945 */ /* 0x000fea0003800200 */
[----:B0-----:R-:W-:-:S05]  /*0a60*/  IMAD R0, R15, UR7, R0 ;  /* 0x000000070f007c24 */ /* 0x001fca000f8e0200 */
[----:B------:R-:W-:-:S13]  /*0a70*/  ISETP.GE.AND P0, PT, R0, RZ, PT ;  /* 0x000000ff0000720c */ /* 0x000fda0003f06270 */
[----:B------:R-:W-:Y:S05]  /*0a80*/  @!P0 BRA `(.L_x_14) ;  /* 0x0000000000548947 */ /* 0x000fea0003800000 */
[----:B---3--:R-:W-:-:S07]  /*0a90*/  IMAD R23, R6, UR6, RZ ;  /* 0x0000000606177c24 */ /* 0x008fce000f8e02ff */
.L_x_17:
[----:B0-----:R-:W-:Y:S01]  /*0aa0*/  IADD3 R14, PT, PT, R0, -UR5, RZ ;  /* 0x80000005000e7c10 */ /* 0x001fe2000fffe0ff */
[----:B------:R-:W-:Y:S03]  /*0ab0*/  BSSY.RECONVERGENT B1, `(.L_x_15) ;  /* 0x000000f000017945 */ /* 0x000fe60003800200 */
[----:B------:R-:W-:-:S13]  /*0ac0*/  ISETP.GE.AND P0, PT, R14, RZ, PT ;  /* 0x000000ff0e00720c */ /* 0x000fda0003f06270 */
[----:B------:R-:W-:Y:S05]  /*0ad0*/  @!P0 BRA `(.L_x_16) ;  /* 0x0000000000308947 */ /* 0x000fea0003800000 */
[----:B-1----:R-:W0:Y:S01]  /*0ae0*/  LDC.64 R16, c[0x0][0x398] ;  /* 0x0000e600ff107b82 */ /* 0x002e220000000a00 */
[----:B------:R-:W-:Y:S02]  /*0af0*/  IMAD R15, R9, R14, RZ ;  /* 0x0000000e090f7224 */ /* 0x000fe400078e02ff */
[----:B------:R-:W-:-:S04]  /*0b00*/  IMAD R14, R3, UR10, R2 ;  /* 0x0000000a030e7c24 */ /* 0x000fc8000f8e0202 */
[----:B------:R-:W-:Y:S02]  /*0b10*/  IMAD.IADD R15, R14, 0x1, R15 ;  /* 0x000000010e0f7824 */ /* 0x000fe400078e020f */
[----:B------:R-:W-:Y:S02]  /*0b20*/  IMAD R19, R9, R0, R14 ;  /* 0x0000000009137224 */ /* 0x000fe400078e020e */
[----:B0-----:R-:W-:-:S04]  /*0b30*/  IMAD.WIDE R14, R15, 0x4, R16 ;  /* 0x000000040f0e7825 */ /* 0x001fc800078e0210 */
[----:B------:R-:W-:Y:S01]  /*0b40*/  IMAD.WIDE R16, R19, 0x4, R16 ;  /* 0x0000000413107825 */ /* 0x000fe200078e0210 */
[----:B------:R-:W2:Y:S04]  /*0b50*/  LDG.E R18, desc[UR8][R14.64] ;  /* 0x000000080e127981 */ /* 0x000ea8000c1e1900 */
[----:B------:R-:W2:Y:S02]  /*0b60*/  LDG.E R19, desc[UR8][R16.64] ;  /* 0x0000000810137981 */ /* 0x000ea4000c1e1900 */
[----:B--2---:R-:W-:Y:S02]  /*0b70*/  IMAD.IADD R21, R18, 0x1, R19 ;  /* 0x0000000112157824 */ /* 0x004fe400078e0213 */
[----:B------:R0:W-:Y:S04]  /*0b80*/  STG.E desc[UR8][R14.64], R19 ;  /* 0x000000130e007986 */ /* 0x0001e8000c101908 */
[----:B------:R0:W-:Y:S02]  /*0b90*/  STG.E desc[UR8][R16.64], R21 ;  /* 0x0000001510007986 */ /* 0x0001e4000c101908 */
.L_x_16:
[----:B------:R-:W-:Y:S05]  /*0ba0*/  BSYNC.RECONVERGENT B1 ;  /* 0x0000000000017941 */ /* 0x000fea0003800200 */
.L_x_15:
[----:B------:R-:W-:-:S05]  /*0bb0*/  IMAD.IADD R0, R0, 0x1, -R23 ;  /* 0x0000000100007824 */ /* 0x000fca00078e0a17 */
[----:B------:R-:W-:-:S13]  /*0bc0*/  ISETP.GT.AND P0, PT, R0, -0x1, PT ;  /* 0xffffffff0000780c */ /* 0x000fda0003f04270 */
[----:B------:R-:W-:Y:S05]  /*0bd0*/  @P0 BRA `(.L_x_17) ;  /* 0xfffffffc00b00947 */ /* 0x000fea000383ffff */
.L_x_14:
[----:B------:R-:W-:Y:S05]  /*0be0*/  BSYNC.RECONVERGENT B0 ;  /* 0x0000000000007941 */ /* 0x000fea0003800200 */
.L_x_13:
[----:B------:R-:W-:Y:S01]  /*0bf0*/  BAR.SYNC.DEFER_BLOCKING 0x0 ;  /* 0x0000000000007b1d */ /* 0x000fe20000010000 */
[----:B------:R-:W-:Y:S02]  /*0c00*/  UISETP.GT.U32.AND UP1, UPT, UR6, 0x3, UPT ;  /* 0x000000030600788c */ /* 0x000fe4000bf24070 */
[----:B------:R-:W-:Y:S02]  /*0c10*/  USHF.R.U32.HI UR7, URZ, 0x1, UR6 ;  /* 0x00000001ff077899 */ /* 0x000fe40008011606 */
[----:B------:R-:W-:-:S05]  /*0c20*/  USHF.R.S32.HI UR5, URZ, 0x1, UR5 ;  /* 0x00000001ff057899 */ /* 0x000fca0008011405 */
[----:B------:R-:W-:Y:S01]  /*0c30*/  UMOV UR6, UR7 ;  /* 0x0000000700067c82 */ /* 0x000fe20008000000 */
[----:B------:R-:W-:Y:S06]  /*0c40*/  BRA.U UP1, `(.L_x_18) ;  /* 0xfffffffd01747547 */ /* 0x000fec000b83ffff */
.L_x_12:
[----:B012---:R-:W0:Y:S01]  /*0c50*/  S2R R16, SR_TID.Y ;  /* 0x0000000000107919 */ /* 0x007e220000002200 */
[----:B------:R-:W1:Y:S01]  /*0c60*/  LDCU UR5, c[0x0][0x384] ;  /* 0x00007080ff0577ac */ /* 0x000e620008000800 */
[----:B------:R-:W-:Y:S01]  /*0c70*/  BSSY.RECONVERGENT B0, `(.L_x_19) ;  /* 0x0000011000007945 */ /* 0x000fe20003800200 */
[----:B------:R-:W-:Y:S01]  /*0c80*/  IMAD R36, R3, UR10, R2 ;  /* 0x0000000a03247c24 */ /* 0x000fe2000f8e0202 */
[----:B------:R-:W2:Y:S01]  /*0c90*/  LDCU UR6, c[0x0][0x388] ;  /* 0x00007100ff0677ac */ /* 0x000ea20008000800 */
[----:B------:R-:W-:Y:S01]  /*0ca0*/  IMAD.MOV.U32 R0, RZ, RZ, RZ ;  /* 0x000000ffff007224 */ /* 0x000fe200078e00ff */
[----:B-1----:R-:W-:-:S06]  /*0cb0*/  UIADD3 UR5, UPT, UPT, UR5, 0x1, URZ ;  /* 0x0000000105057890 */ /* 0x002fcc000fffe0ff */
[----:B0-----:R-:W-:-:S13]  /*0cc0*/  ISETP.GT.AND P0, PT, R16, UR5, PT ;  /* 0x0000000510007c0c */ /* 0x001fda000bf04270 */
[----:B--2---:R-:W-:Y:S05]  /*0cd0*/  @P0 BRA `(.L_x_20) ;  /* 0x0000000000280947 */ /* 0x004fea0003800000 */
[----:B------:R-:W-:Y:S02]  /*0ce0*/  HFMA2 R0, -RZ, RZ, 0, 0 ;  /* 0x00000000ff007431 */ /* 0x000fe400000001ff */
[----:B------:R-:W-:-:S07]  /*0cf0*/  IMAD.MOV.U32 R17, RZ, RZ, R16 ;  /* 0x000000ffff117224 */ /* 0x000fce00078e0010 */
.L_x_21:
[----:B------:R-:W0:Y:S01]  /*0d00*/  LDC.64 R14, c[0x0][0x398] ;  /* 0x0000e600ff0e7b82 */ /* 0x000e220000000a00 */
[----:B------:R-:W-:-:S04]  /*0d10*/  IMAD R19, R9, R17, R36 ;  /* 0x0000001109137224 */ /* 0x000fc800078e0224 */
[----:B0-----:R-:W-:-:S06]  /*0d20*/  IMAD.WIDE R14, R19, 0x4, R14 ;  /* 0x00000004130e7825 */ /* 0x001fcc00078e020e */
[----:B------:R-:W2:Y:S01]  /*0d30*/  LDG.E R15, desc[UR8][R14.64] ;  /* 0x000000080e0f7981 */ /* 0x000ea2000c1e1900 */
[----:B---3--:R-:W-:-:S05]  /*0d40*/  IMAD.IADD R17, R6, 0x1, R17 ;  /* 0x0000000106117824 */ /* 0x008fca00078e0211 */
[----:B------:R-:W-:Y:S02]  /*0d50*/  ISETP.GT.AND P0, PT, R17, UR5, PT ;  /* 0x0000000511007c0c */ /* 0x000fe4000bf04270 */
[----:B--2---:R-:W-:-:S11]  /*0d60*/  VIADDMNMX R0, R15, -UR6, R0, !PT ;  /* 0x800000060f007c46 */ /* 0x004fd6000f800100 */
[----:B------:R-:W-:Y:S05]  /*0d70*/  @!P0 BRA `(.L_x_21) ;  /* 0xfffffffc00e08947 */ /* 0x000fea000383ffff */
.L_x_20:
[----:B------:R-:W-:Y:S05]  /*0d80*/  BSYNC.RECONVERGENT B0 ;  /* 0x0000000000007941 */ /* 0x000fea0003800200 */
.L_x_19:
[----:B------:R-:W0:Y:S01]  /*0d90*/  S2UR UR6, SR_CgaCtaId ;  /* 0x00000000000679c3 */ /* 0x000e220000008800 */
[----:B------:R-:W-:Y:S01]  /*0da0*/  UMOV UR5, 0x400 ;  /* 0x0000040000057882 */ /* 0x000fe20000000000 */
[----:B------:R-:W-:Y:S01]  /*0db0*/  IMAD R14, R3, R16, R2 ;  /* 0x00000010030e7224 */ /* 0x000fe200078e0202 */
[----:B------:R-:W-:Y:S01]  /*0dc0*/  BSSY.RECONVERGENT B0, `(.L_x_22) ;  /* 0x0000046000007945 */ /* 0x000fe20003800200 */
[----:B0-----:R-:W-:-:S06]  /*0dd0*/  ULEA UR6, UR6, UR5, 0x18 ;  /* 0x0000000506067291 */ /* 0x001fcc000f8ec0ff */
[----:B------:R-:W-:-:S05]  /*0de0*/  LEA R15, R14, UR6, 0x2 ;  /* 0x000000060e0f7c11 */ /* 0x000fca000f8e10ff */
[----:B------:R0:W-:Y:S01]  /*0df0*/  STS [R15], R0 ;  /* 0x000000000f007388 */ /* 0x0001e20000000800 */
[----:B------:R-:W-:Y:S06]  /*0e00*/  BAR.SYNC.DEFER_BLOCKING 0x0 ;  /* 0x0000000000007b1d */ /* 0x000fec0000010000 */
[----:B------:R-:W-:Y:S05]  /*0e10*/  @P2 BRA `(.L_x_23) ;  /* 0x0000000400002947 */ /* 0x000fea0003800000 */
[----:B---3--:R-:W-:Y:S01]  /*0e20*/  ISETP.GE.U32.AND P0, PT, R6, 0x8, PT ;  /* 0x000000080600780c */ /* 0x008fe20003f06070 */
[----:B------:R-:W-:-:S12]  /*0e30*/  IMAD.MOV.U32 R14, RZ, RZ, RZ ;  /* 0x000000ffff0e7224 */ /* 0x000fd800078e00ff */
[----:B------:R-:W-:Y:S05]  /*0e40*/  @!P0 BRA `(.L_x_24) ;  /* 0x0000000000688947 */ /* 0x000fea0003800000 */
[----:B------:R-:W-:Y:S01]  /*0e50*/  LOP3.LUT R14, R6, 0x7f8, RZ, 0xc0, !PT ;  /* 0x000007f8060e7812 */ /* 0x000fe200078ec0ff */
[----:B------:R-:W-:-:S06]  /*0e60*/  UMOV UR5, URZ ;  /* 0x000000ff00057c82 */ /* 0x000fcc0008000000 */
.L_x_25:
[----:B0-----:R-:W-:Y:S01]  /*0e70*/  IMAD R15, R3, UR5, R2 ;  /* 0x00000005030f7c24 */ /* 0x001fe2000f8e0202 */
[----:B------:R-:W-:-:S04]  /*0e80*/  UIADD3 UR5, UPT, UPT, UR5, 0x8, URZ ;  /* 0x0000000805057890 */ /* 0x000fc8000fffe0ff */
[----:B------:R-:W-:Y:S02]  /*0e90*/  LEA R16, R15, UR6, 0x2 ;  /* 0x000000060f107c11 */ /* 0x000fe4000f8e10ff */
[----:B------:R-:W-:-:S03]  /*0ea0*/  ISETP.NE.AND P0, PT, R14, UR5, PT ;  /* 0x000000050e007c0c */ /* 0x000fc6000bf05270 */
[C---:B------:R-:W-:Y:S01]  /*0eb0*/  IMAD R18, R3.reuse, 0x4, R16 ;  /* 0x0000000403127824 */ /* 0x040fe200078e0210 */
[----:B------:R-:W-:Y:S04]  /*0ec0*/  LDS R15, [R16] ;  /* 0x00000000100f7984 */ /* 0x000fe80000000800 */
[C---:B------:R-:W-:Y:S02]  /*0ed0*/  LEA R20, R3.reuse, R18, 0x2 ;  /* 0x0000001203147211 */ /* 0x040fe400078e10ff */
[----:B------:R-:W0:Y:S03]  /*0ee0*/  LDS R18, [R18] ;  /* 0x0000000012127984 */ /* 0x000e260000000800 */
[----:B------:R-:W-:-:S02]  /*0ef0*/  IMAD R22, R3, 0x4, R20 ;  /* 0x0000000403167824 */ /* 0x000fc400078e0214 */
[----:B------:R-:W-:Y:S02]  /*0f00*/  LDS R20, [R20] ;  /* 0x0000000014147984 */ /* 0x000fe40000000800 */
[C---:B------:R-:W-:Y:S02]  /*0f10*/  IMAD R24, R3.reuse, 0x4, R22 ;  /* 0x0000000403187824 */ /* 0x040fe400078e0216 */
[----:B------:R-:W1:Y:S02]  /*0f20*/  LDS R22, [R22] ;  /* 0x0000000016167984 */ /* 0x000e640000000800 */
[C---:B------:R-:W-:Y:S02]  /*0f30*/  IMAD R26, R3.reuse, 0x4, R24 ;  /* 0x00000004031a7824 */ /* 0x040fe400078e0218 */
[----:B------:R-:W-:Y:S02]  /*0f40*/  LDS R24, [R24] ;  /* 0x0000000018187984 */ /* 0x000fe40000000800 */
[----:B------:R-:W-:-:S02]  /*0f50*/  IMAD R17, R3, 0x4, R26 ;  /* 0x0000000403117824 */ /* 0x000fc400078e021a */
[----:B------:R-:W2:Y:S03]  /*0f60*/  LDS R26, [R26] ;  /* 0x000000001a1a7984 */ /* 0x000ea60000000800 */
[----:B------:R-:W-:Y:S02]  /*0f70*/  LEA R19, R3, R17, 0x2 ;  /* 0x0000001103137211 */ /* 0x000fe400078e10ff */
[----:B------:R-:W-:Y:S04]  /*0f80*/  LDS R17, [R17] ;  /* 0x0000000011117984 */ /* 0x000fe80000000800 */
[----:B------:R-:W3:Y:S01]  /*0f90*/  LDS R19, [R19] ;  /* 0x0000000013137984 */ /* 0x000ee20000000800 */
[----:B0-----:R-:W-:-:S04]  /*0fa0*/  VIMNMX3 R15, R0, R15, R18, !PT ;  /* 0x0000000f000f720f */ /* 0x001fc80007800112 */
[----:B-1----:R-:W-:-:S04]  /*0fb0*/  VIMNMX3 R15, R15, R20, R22, !PT ;  /* 0x000000140f0f720f */ /* 0x002fc80007800116 */
[----:B--2---:R-:W-:-:S04]  /*0fc0*/  VIMNMX3 R15, R15, R24, R26, !PT ;  /* 0x000000180f0f720f */ /* 0x004fc8000780011a */
[----:B---3--:R-:W-:Y:S01]  /*0fd0*/  VIMNMX3 R0, R15, R17, R19, !PT ;  /* 0x000000110f00720f */ /* 0x008fe20007800113 */
[----:B------:R-:W-:Y:S06]  /*0fe0*/  @P0 BRA `(.L_x_25) ;  /* 0xfffffffc00a00947 */ /* 0x000fec000383ffff */
.L_x_24:
[----:B0-----:R-:W-:-:S04]  /*0ff0*/  LOP3.LUT R15, R6, 0x7, RZ, 0xc0, !PT ;  /* 0x00000007060f7812 */ /* 0x001fc800078ec0ff */
[----:B------:R-:W-:-:S13]  /*1000*/  ISETP.NE.AND P0, PT, R15, RZ, PT ;  /* 0x000000ff0f00720c */ /* 0x000fda0003f05270 */
[----:B------:R-:W-:Y:S05]  /*1010*/  @!P0 BRA `(.L_x_23) ;  /* 0x0000000000808947 */ /* 0x000fea0003800000 */
[----:B------:R-:W-:Y:S01]  /*1020*/  VIADD R15, R15, 0xffffffff ;  /* 0xffffffff0f0f7836 */ /* 0x000fe20000000000 */
[----:B------:R-:W-:-:S04]  /*1030*/  LOP3.LUT P1, R21, R6, 0x3, RZ, 0xc0, !PT ;  /* 0x0000000306157812 */ /* 0x000fc8000782c0ff */
[----:B------:R-:W-:-:S13]  /*1040*/  ISETP.GE.U32.AND P0, PT, R15, 0x3, PT ;  /* 0x000000030f00780c */ /* 0x000fda0003f06070 */
[----:B------:R-:W-:Y:S05]  /*1050*/  @!P0 BRA `(.L_x_26) ;  /* 0x0000000000308947 */ /* 0x000fea0003800000 */
[C---:B------:R-:W-:Y:S01]  /*1060*/  IMAD R15, R14.reuse, R3, R2 ;  /* 0x000000030e0f7224 */ /* 0x040fe200078e0202 */
[----:B------:R-:W-:-:S04]  /*1070*/  IADD3 R14, PT, PT, R14, 0x4, RZ ;  /* 0x000000040e0e7810 */ /* 0x000fc80007ffe0ff */
[----:B------:R-:W-:-:S05]  /*1080*/  LEA R16, R15, UR6, 0x2 ;  /* 0x000000060f107c11 */ /* 0x000fca000f8e10ff */
[C---:B------:R-:W-:Y:S01]  /*1090*/  IMAD R18, R3.reuse, 0x4, R16 ;  /* 0x0000000403127824 */ /* 0x040fe200078e0210 */
[----:B------:R-:W-:Y:S03]  /*10a0*/  LDS R15, [R16] ;  /* 0x00000000100f7984 */ /* 0x000fe60000000800 */
[C---:B------:R-:W-:Y:S02]  /*10b0*/  IMAD R20, R3.reuse, 0x4, R18 ;  /* 0x0000000403147824 */ /* 0x040fe400078e0212 */
[----:B------:R-:W0:Y:S02]  /*10c0*/  LDS R18, [R18] ;  /* 0x0000000012127984 */ /* 0x000e240000000800 */
[----:B------:R-:W-:Y:S02]  /*10d0*/  IMAD R19, R3, 0x4, R20 ;  /* 0x0000000403137824 */ /* 0x000fe400078e0214 */
[----:B------:R-:W-:Y:S04]  /*10e0*/  LDS R17, [R20] ;  /* 0x0000000014117984 */ /* 0x000fe80000000800 */
[----:B------:R-:W1:Y:S01]  /*10f0*/  LDS R19, [R19] ;  /* 0x0000000013137984 */ /* 0x000e620000000800 */
[----:B0-----:R-:W-:-:S04]  /*1100*/  VIMNMX3 R0, R0, R15, R18, !PT ;  /* 0x0000000f0000720f */ /* 0x001fc80007800112 */
[----:B-1----:R-:W-:-:S07]  /*1110*/  VIMNMX3 R0, R0, R17, R19, !PT ;  /* 0x000000110000720f */ /* 0x002fce0007800113 */
.L_x_26:
[----:B------:R-:W-:Y:S05]  /*1120*/  @!P1 BRA `(.L_x_23) ;  /* 0x00000000003c9947 */ /* 0x000fea0003800000 */
[----:B------:R-:W-:Y:S02]  /*1130*/  ISETP.NE.AND P0, PT, R21, 0x1, PT ;  /* 0x000000011500780c */ /* 0x000fe40003f05270 */
[----:B------:R-:W-:-:S04]  /*1140*/  LOP3.LUT R15, R6, 0x1, RZ, 0xc0, !PT ;  /* 0x00000001060f7812 */ /* 0x000fc800078ec0ff */
[----:B------:R-:W-:-:S07]  /*1150*/  ISETP.NE.U32.AND P1, PT, R15, 0x1, PT ;  /* 0x000000010f00780c */ /* 0x000fce0003f25070 */
[----:B------:R-:W-:Y:S06]  /*1160*/  @!P0 BRA `(.L_x_27) ;  /* 0x00000000001c8947 */ /* 0x000fec0003800000 */
[C---:B------:R-:W-:Y:S02]  /*1170*/  IMAD R15, R14.reuse, R3, R2 ;  /* 0x000000030e0f7224 */ /* 0x040fe400078e0202 */
[----:B------:R-:W-:-:S03]  /*1180*/  VIADD R14, R14, 0x2 ;  /* 0x000000020e0e7836 */ /* 0x000fc60000000000 */
[----:B------:R-:W-:-:S05]  /*1190*/  LEA R16, R15, UR6, 0x2 ;  /* 0x000000060f107c11 */ /* 0x000fca000f8e10ff */
[----:B------:R-:W-:Y:S01]  /*11a0*/  IMAD R17, R3, 0x4, R16 ;  /* 0x0000000403117824 */ /* 0x000fe200078e0210 */
[----:B------:R-:W-:Y:S05]  /*11b0*/  LDS R15, [R16] ;  /* 0x00000000100f7984 */ /* 0x000fea0000000800 */
[----:B------:R-:W0:Y:S02]  /*11c0*/  LDS R17, [R17] ;  /* 0x0000000011117984 */ /* 0x000e240000000800 */
[----:B0-----:R-:W-:-:S07]  /*11d0*/  VIMNMX3 R0, R0, R15, R17, !PT ;  /* 0x0000000f0000720f */ /* 0x001fce0007800111 */
.L_x_27:
[----:B------:R-:W-:-:S05]  /*11e0*/  @!P1 IMAD R14, R3, R14, R2 ;  /* 0x0000000e030e9224 */ /* 0x000fca00078e0202 */
[----:B------:R-:W-:-:S05]  /*11f0*/  @!P1 LEA R14, R14, UR6, 0x2 ;  /* 0x000000060e0e9c11 */ /* 0x000fca000f8e10ff */
[----:B------:R-:W0:Y:S02]  /*1200*/  @!P1 LDS R15, [R14] ;  /* 0x000000000e0f9984 */ /* 0x000e240000000800 */
[----:B0-----:R-:W-:-:S07]  /*1210*/  @!P1 VIMNMX R0, PT, PT, R0, R15, !PT ;  /* 0x0000000f00009248 */ /* 0x001fce0007fe0100 */
.L_x_23:
[----:B------:R-:W-:Y:S05]  /*1220*/  BSYNC.RECONVERGENT B0 ;  /* 0x0000000000007941 */ /* 0x000fea0003800200 */
.L_x_22:
[----:B------:R-:W-:Y:S04]  /*1230*/  BSSY.RECONVERGENT B0, `(.L_x_28) ;  /* 0x0000095000007945 */ /* 0x000fe80003800200 */
[----:B------:R-:W-:Y:S05]  /*1240*/  @P2 BRA `(.L_x_29) ;  /* 0x00000008004c2947 */ /* 0x000fea0003800000 */
[----:B0-----:R-:W0:Y:S01]  /*1250*/  MUFU.RCP64H R15, R13 ;  /* 0x0000000d000f7308 */ /* 0x001e220000001800 */
[----:B------:R-:W-:Y:S01]  /*1260*/  IMAD.MOV.U32 R14, RZ, RZ, 0x1 ;  /* 0x00000001ff0e7424 */ /* 0x000fe200078e00ff */
[----:B------:R-:W1:Y:S01]  /*1270*/  LDCU UR5, c[0x0][0x38c] ;  /* 0x00007180ff0577ac */ /* 0x000e620008000800 */
[----:B------:R-:W-:Y:S01]  /*1280*/  IMAD.MOV R0, RZ, RZ, -R0 ;  /* 0x000000ffff007224 */ /* 0x000fe200078e0a00 */
[----:B------:R-:W-:Y:S03]  /*1290*/  BSSY.RECONVERGENT B1, `(.L_x_30) ;  /* 0x0000014000017945 */ /* 0x000fe60003800200 */
[----:B0-----:R-:W-:Y:S01]  /*12a0*/  DFMA R16, R14, -R12, 1 ;  /* 0x3ff000000e10742b */ /* 0x001fe2000000080c */
[----:B-1----:R-:W-:-:S07]  /*12b0*/  IMAD R31, R0, UR5, R7 ;  /* 0x00000005001f7c24 */ /* 0x002fce000f8e0207 */
[----:B------:R-:W-:-:S08]  /*12c0*/  DFMA R16, R16, R16, R16 ;  /* 0x000000101010722b */ /* 0x000fd00000000010 */
[----:B------:R-:W-:Y:S01]  /*12d0*/  DFMA R16, R14, R16, R14 ;  /* 0x000000100e10722b */ /* 0x000fe2000000000e */
[----:B------:R-:W-:-:S07]  /*12e0*/  IADD3 R14, PT, PT, -R8, R31, RZ ;  /* 0x0000001f080e7210 */ /* 0x000fce0007ffe1ff */
[C---:B------:R-:W-:Y:S01]  /*12f0*/  DFMA R18, R16.reuse, -R12, 1 ;  /* 0x3ff000001012742b */ /* 0x040fe2000000080c */
[----:B------:R-:W0:Y:S07]  /*1300*/  I2F.F64 R14, R14 ;  /* 0x0000000e000e7312 */ /* 0x000e2e0000201c00 */
[----:B------:R-:W-:-:S08]  /*1310*/  DFMA R18, R16, R18, R16 ;  /* 0x000000121012722b */ /* 0x000fd00000000010 */
[----:B0-----:R-:W-:Y:S01]  /*1320*/  DMUL R16, R14, R18 ;  /* 0x000000120e107228 */ /* 0x001fe20000000000 */
[----:B------:R-:W-:-:S07]  /*1330*/  FSETP.GEU.AND P1, PT, |R15|, 6.5827683646048100446e-37, PT ;  /* 0x036000000f00780b */ /* 0x000fce0003f2e200 */
[----:B------:R-:W-:-:S08]  /*1340*/  DFMA R22, R16, -R12, R14 ;  /* 0x8000000c1016722b */ /* 0x000fd0000000000e */
[----:B------:R-:W-:-:S10]  /*1350*/  DFMA R22, R18, R22, R16 ;  /* 0x000000161216722b */ /* 0x000fd40000000010 */
[----:B------:R-:W-:-:S05]  /*1360*/  FFMA R0, RZ, R13, R23 ;  /* 0x0000000dff007223 */ /* 0x000fca0000000017 */
[----:B------:R-:W-:-:S13]  /*1370*/  FSETP.GT.AND P0, PT, |R0|, 1.469367938527859385e-39, PT ;  /* 0x001000000000780b */ /* 0x000fda0003f04200 */
[----:B------:R-:W-:Y:S05]  /*1380*/  @P0 BRA P1, `(.L_x_31) ;  /* 0x0000000000100947 */ /* 0x000fea0000800000 */
[----:B------:R-:W-:Y:S01]  /*1390*/  IMAD.MOV.U32 R18, RZ, RZ, R12 ;  /* 0x000000ffff127224 */ /* 0x000fe200078e000c */
[----:B------:R-:W-:Y:S01]  /*13a0*/  MOV R0, 0x13d0 ;  /* 0x000013d000007802 */ /* 0x000fe20000000f00 */
[----:B------:R-:W-:-:S07]  /*13b0*/  IMAD.MOV.U32 R19, RZ, RZ, R13 ;  /* 0x000000ffff137224 */ /* 0x000fce00078e000d */
[----:B---3--:R-:W-:Y:S05]  /*13c0*/  CALL.REL.NOINC `($__internal_0_$__cuda_sm20_div_rn_f64_full) ;  /* 0x0000000800087944 */ /* 0x008fea0003c00000 */
.L_x_31:
[----:B------:R-:W-:Y:S05]  /*13d0*/  BSYNC.RECONVERGENT B1 ;  /* 0x0000000000017941 */ /* 0x000fea0003800200 */
.L_x_30:
[----:B------:R-:W-:Y:S01]  /*13e0*/  IMAD.MOV.U32 R16, RZ, RZ, 0x652b82fe ;  /* 0x652b82feff107424 */ /* 0x000fe200078e00ff */
[----:B------:R-:W-:Y:S01]  /*13f0*/  UMOV UR6, 0xfefa39ef ;  /* 0xfefa39ef00067882 */ /* 0x000fe20000000000 */
[----:B------:R-:W-:Y:S01]  /*1400*/  IMAD.MOV.U32 R17, RZ, RZ, 0x3ff71547 ;  /* 0x3ff71547ff117424 */ /* 0x000fe200078e00ff */
[----:B------:R-:W-:Y:S01]  /*1410*/  UMOV UR7, 0x3fe62e42 ;  /* 0x3fe62e4200077882 */ /* 0x000fe20000000000 */
[----:B------:R-:W-:Y:S01]  /*1420*/  IADD3 R0, P0, PT, R5, 0x7f4a7c15, RZ ;  /* 0x7f4a7c1505007810 */ /* 0x000fe20007f1e0ff */
[----:B------:R-:W-:Y:S03]  /*1430*/  BSSY.RECONVERGENT B1, `(.L_x_32) ;  /* 0x000004e000017945 */ /* 0x000fe60003800200 */
[----:B------:R-:W-:Y:S01]  /*1440*/  DFMA R16, R22, R16, 6.75539944105574400000e+15 ;  /* 0x433800001610742b */ /* 0x000fe20000000010 */
[----:B------:R-:W-:Y:S02]  /*1450*/  IADD3.X R25, PT, PT, R10, -0x61c88647, RZ, P0, !PT ;  /* 0x9e3779b90a197810 */ /* 0x000fe400007fe4ff */
[----:B------:R-:W-:-:S02]  /*1460*/  FSETP.GEU.AND P0, PT, |R23|, 4.1917929649353027344, PT ;  /* 0x4086232b1700780b */ /* 0x000fc40003f0e200 */
[----:B------:R-:W-:-:S03]  /*1470*/  SHF.R.U32.HI R24, RZ, 0x1e, R25 ;  /* 0x0000001eff187819 */ /* 0x000fc60000011619 */
[----:B------:R-:W-:Y:S01]  /*1480*/  DADD R14, R16, -6.75539944105574400000e+15 ;  /* 0xc3380000100e7429 */ /* 0x000fe20000000000 */
[----:B------:R-:W-:-:S05]  /*1490*/  LOP3.LUT R24, R24, R25, RZ, 0x3c, !PT ;  /* 0x0000001918187212 */ /* 0x000fca00078e3cff */
[----:B------:R-:W-:Y:S02]  /*14a0*/  IMAD R24, R24, 0x1ce4e5b9, RZ ;  /* 0x1ce4e5b918187824 */ /* 0x000fe400078e02ff */
[----:B------:R-:W-:Y:S01]  /*14b0*/  DFMA R20, R14, -UR6, R22 ;  /* 0x800000060e147c2b */ /* 0x000fe20008000016 */
[----:B------:R-:W-:Y:S01]  /*14c0*/  UMOV UR6, 0x3b39803f ;  /* 0x3b39803f00067882 */ /* 0x000fe20000000000 */
[----:B------:R-:W-:-:S06]  /*14d0*/  UMOV UR7, 0x3c7abc9e ;  /* 0x3c7abc9e00077882 */ /* 0x000fcc0000000000 */
[----:B------:R-:W-:Y:S01]  /*14e0*/  DFMA R20, R14, -UR6, R20 ;  /* 0x800000060e147c2b */ /* 0x000fe20008000014 */
[----:B------:R-:W-:Y:S01]  /*14f0*/  UMOV UR6, 0x69ce2bdf ;  /* 0x69ce2bdf00067882 */ /* 0x000fe20000000000 */
[----:B------:R-:W-:Y:S01]  /*1500*/  MOV R14, 0xfca213ea ;  /* 0xfca213ea000e7802 */ /* 0x000fe20000000f00 */
[----:B------:R-:W-:Y:S01]  /*1510*/  IMAD.MOV.U32 R15, RZ, RZ, 0x3e928af3 ;  /* 0x3e928af3ff0f7424 */ /* 0x000fe200078e00ff */
[----:B------:R-:W-:-:S05]  /*1520*/  UMOV UR7, 0x3e5ade15 ;  /* 0x3e5ade1500077882 */ /* 0x000fca0000000000 */
[----:B------:R-:W-:Y:S01]  /*1530*/  DFMA R14, R20, UR6, R14 ;  /* 0x00000006140e7c2b */ /* 0x000fe2000800000e */
[----:B------:R-:W-:Y:S01]  /*1540*/  UMOV UR6, 0x62401315 ;  /* 0x6240131500067882 */ /* 0x000fe20000000000 */
[----:B------:R-:W-:-:S06]  /*1550*/  UMOV UR7, 0x3ec71dee ;  /* 0x3ec71dee00077882 */ /* 0x000fcc0000000000 */
[----:B------:R-:W-:Y:S01]  /*1560*/  DFMA R18, R20, R14, UR6 ;  /* 0x0000000614127e2b */ /* 0x000fe2000800000e */
[----:B------:R-:W-:Y:S01]  /*1570*/  UMOV UR6, 0x7c89eb71 ;  /* 0x7c89eb7100067882 */ /* 0x000fe20000000000 */
[----:B------:R-:W-:Y:S01]  /*1580*/  SHF.R.U64 R15, R0, 0x1e, R25 ;  /* 0x0000001e000f7819 */ /* 0x000fe20000001219 */
[----:B------:R-:W-:-:S03]  /*1590*/  UMOV UR7, 0x3efa0199 ;  /* 0x3efa019900077882 */ /* 0x000fc60000000000 */
[----:B------:R-:W-:Y:S02]  /*15a0*/  LOP3.LUT R15, R15, R0, RZ, 0x3c, !PT ;  /* 0x000000000f0f7212 */ /* 0x000fe400078e3cff */
[----:B------:R-:W-:Y:S01]  /*15b0*/  DFMA R18, R20, R18, UR6 ;  /* 0x0000000614127e2b */ /* 0x000fe20008000012 */
[----:B------:R-:W-:Y:S01]  /*15c0*/  UMOV UR6, 0x14761f65 ;  /* 0x14761f6500067882 */ /* 0x000fe20000000000 */
[----:B------:R-:W-:Y:S01]  /*15d0*/  UMOV UR7, 0x3f2a01a0 ;  /* 0x3f2a01a000077882 */ /* 0x000fe20000000000 */
[C---:B------:R-:W-:Y:S02]  /*15e0*/  IMAD R25, R15.reuse, -0x40a7b893, R24 ;  /* 0xbf58476d0f197824 */ /* 0x040fe400078e0218 */
[----:B------:R-:W-:-:S03]  /*15f0*/  IMAD.WIDE.U32 R14, R15, 0x1ce4e5b9, RZ ;  /* 0x1ce4e5b90f0e7825 */ /* 0x000fc600078e00ff */
[----:B------:R-:W-:Y:S01]  /*1600*/  DFMA R18, R20, R18, UR6 ;  /* 0x0000000614127e2b */ /* 0x000fe20008000012 */
[----:B------:R-:W-:Y:S01]  /*1610*/  IMAD.IADD R25, R15, 0x1, R25 ;  /* 0x000000010f197824 */ /* 0x000fe200078e0219 */
[----:B------:R-:W-:Y:S01]  /*1620*/  UMOV UR6, 0x1852b7af ;  /* 0x1852b7af00067882 */ /* 0x000fe20000000000 */
[----:B------:R-:W-:-:S03]  /*1630*/  UMOV UR7, 0x3f56c16c ;  /* 0x3f56c16c00077882 */ /* 0x000fc60000000000 */
[--C-:B------:R-:W-:Y:S02]  /*1640*/  SHF.R.U32.HI R0, RZ, 0x1b, R25.reuse ;  /* 0x0000001bff007819 */ /* 0x100fe40000011619 */
[----:B------:R-:W-:Y:S01]  /*1650*/  DFMA R18, R20, R18, UR6 ;  /* 0x0000000614127e2b */ /* 0x000fe20008000012 */
[----:B------:R-:W-:Y:S01]  /*1660*/  UMOV UR6, 0x11122322 ;  /* 0x1112232200067882 */ /* 0x000fe20000000000 */
[----:B------:R-:W-:Y:S01]  /*1670*/  LOP3.LUT R0, R0, R25, RZ, 0x3c, !PT ;  /* 0x0000001900007212 */ /* 0x000fe200078e3cff */
[----:B------:R-:W-:Y:S01]  /*1680*/  UMOV UR7, 0x3f811111 ;  /* 0x3f81111100077882 */ /* 0x000fe20000000000 */
[----:B------:R-:W-:-:S03]  /*1690*/  SHF.R.U64 R25, R14, 0x1b, R25 ;  /* 0x0000001b0e197819 */ /* 0x000fc60000001219 */
[----:B------:R-:W-:Y:S01]  /*16a0*/  IMAD R15, R0, 0x133111eb, RZ ;  /* 0x133111eb000f7824 */ /* 0x000fe200078e02ff */
[----:B------:R-:W-:Y:S01]  /*16b0*/  DFMA R18, R20, R18, UR6 ;  /* 0x0000000614127e2b */ /* 0x000fe20008000012 */
[----:B------:R-:W-:Y:S01]  /*16c0*/  LOP3.LUT R14, R25, R14, RZ, 0x3c, !PT ;  /* 0x0000000e190e7212 */ /* 0x000fe200078e3cff */
[----:B------:R-:W-:Y:S01]  /*16d0*/  UMOV UR6, 0x555502a1 ;  /* 0x555502a100067882 */ /* 0x000fe20000000000 */
[----:B------:R-:W-:-:S03]  /*16e0*/  UMOV UR7, 0x3fa55555 ;  /* 0x3fa5555500077882 */ /* 0x000fc60000000000 */
[C---:B------:R-:W-:Y:S02]  /*16f0*/  IMAD R25, R14.reuse, -0x6b2fb645, R15 ;  /* 0x94d049bb0e197824 */ /* 0x040fe400078e020f */
[----:B------:R-:W-:Y:S01]  /*1700*/  IMAD.WIDE.U32 R14, R14, 0x133111eb, RZ ;  /* 0x133111eb0e0e7825 */ /* 0x000fe200078e00ff */
[----:B------:R-:W-:Y:S01]  /*1710*/  DFMA R18, R20, R18, UR6 ;  /* 0x0000000614127e2b */ /* 0x000fe20008000012 */
[----:B------:R-:W-:Y:S01]  /*1720*/  UMOV UR6, 0x55555511 ;  /* 0x5555551100067882 */ /* 0x000fe20000000000 */
[----:B------:R-:W-:Y:S01]  /*1730*/  UMOV UR7, 0x3fc55555 ;  /* 0x3fc5555500077882 */ /* 0x000fe20000000000 */
[----:B------:R-:W-:-:S05]  /*1740*/  IMAD.IADD R25, R15, 0x1, R25 ;  /* 0x000000010f197824 */ /* 0x000fca00078e0219 */
[C---:B------:R-:W-:Y:S01]  /*1750*/  DFMA R18, R20.reuse, R18, UR6 ;  /* 0x0000000614127e2b */ /* 0x040fe20008000012 */
[--C-:B------:R-:W-:Y:S01]  /*1760*/  SHF.R.U64 R15, R14, 0x1f, R25.reuse ;  /* 0x0000001f0e0f7819 */ /* 0x100fe20000001219 */
[----:B------:R-:W-:Y:S01]  /*1770*/  UMOV UR6, 0xb ;  /* 0x0000000b00067882 */ /* 0x000fe20000000000 */
[----:B------:R-:W-:Y:S01]  /*1780*/  SHF.R.U32.HI R0, RZ, 0x1f, R25 ;  /* 0x0000001fff007819 */ /* 0x000fe20000011619 */
[----:B------:R-:W-:Y:S01]  /*1790*/  UMOV UR7, 0x3fe00000 ;  /* 0x3fe0000000077882 */ /* 0x000fe20000000000 */
[----:B------:R-:W-:Y:S02]  /*17a0*/  LOP3.LUT R14, R15, R14, RZ, 0x3c, !PT ;  /* 0x0000000e0f0e7212 */ /* 0x000fe400078e3cff */
[----:B------:R-:W-:Y:S01]  /*17b0*/  LOP3.LUT R15, R0, R25, RZ, 0x3c, !PT ;  /* 0x00000019000f7212 */ /* 0x000fe200078e3cff */
[----:B------:R-:W-:-:S03]  /*17c0*/  DFMA R18, R20, R18, UR6 ;  /* 0x0000000614127e2b */ /* 0x000fc60008000012 */
[----:B------:R-:W0:Y:S05]  /*17d0*/  I2F.U64 R14, R14 ;  /* 0x0000000e000e7312 */ /* 0x000e2a0000301000 */
[----:B------:R-:W-:-:S08]  /*17e0*/  DFMA R18, R20, R18, 1 ;  /* 0x3ff000001412742b */ /* 0x000fd00000000012 */
[----:B------:R-:W-:Y:S01]  /*17f0*/  DFMA R20, R20, R18, 1 ;  /* 0x3ff000001414742b */ /* 0x000fe20000000012 */
[----:B0-----:R-:W-:-:S06]  /*1800*/  FMUL R18, R14, 5.42101086242752217e-20 ;  /* 0x1f8000000e127820 */ /* 0x001fcc0000400000 */
[----:B------:R-:W0:Y:S03]  /*1810*/  F2F.F64.F32 R18, R18 ;  /* 0x0000001200127310 */ /* 0x000e260000201800 */
[----:B------:R-:W-:Y:S01]  /*1820*/  IMAD R25, R16, 0x100000, R21 ;  /* 0x0010000010197824 */ /* 0x000fe200078e0215 */
[----:B------:R-:W-:Y:S01]  /*1830*/  MOV R24, R20 ;  /* 0x0000001400187202 */ /* 0x000fe20000000f00 */
[----:B------:R-:W-:Y:S06]  /*1840*/  @!P0 BRA `(.L_x_33) ;  /* 0x0000000000308947 */ /* 0x000fec0003800000 */
[----:B------:R-:W-:Y:S01]  /*1850*/  FSETP.GEU.AND P1, PT, |R23|, 4.2275390625, PT ;  /* 0x408748001700780b */ /* 0x000fe20003f2e200 */
[C---:B------:R-:W-:Y:S02]  /*1860*/  DADD R14, R22.reuse, +INF ;  /* 0x7ff00000160e7429 */ /* 0x040fe40000000000 */
[----:B------:R-:W-:-:S08]  /*1870*/  DSETP.GEU.AND P0, PT, R22, RZ, PT ;  /* 0x000000ff1600722a */ /* 0x000fd00003f0e000 */
[----:B------:R-:W-:Y:S02]  /*1880*/  FSEL R24, R14, RZ, P0 ;  /* 0x000000ff0e187208 */ /* 0x000fe40000000000 */
[----:B------:R-:W-:Y:S01]  /*1890*/  @!P1 LEA.HI R0, R16, R16, RZ, 0x1 ;  /* 0x0000001010009211 */ /* 0x000fe200078f08ff */
[----:B------:R-:W-:Y:S01]  /*18a0*/  @!P1 IMAD.MOV.U32 R14, RZ, RZ, RZ ;  /* 0x000000ffff0e9224 */ /* 0x000fe200078e00ff */
[----:B------:R-:W-:Y:S02]  /*18b0*/  FSEL R25, R15, RZ, P0 ;  /* 0x000000ff0f197208 */ /* 0x000fe40000000000 */
[----:B------:R-:W-:-:S05]  /*18c0*/  @!P1 SHF.R.S32.HI R17, RZ, 0x1, R0 ;  /* 0x00000001ff119819 */ /* 0x000fca0000011400 */
[----:B------:R-:W-:Y:S02]  /*18d0*/  @!P1 IMAD.IADD R16, R16, 0x1, -R17 ;  /* 0x0000000110109824 */ /* 0x000fe400078e0a11 */
[----:B------:R-:W-:-:S03]  /*18e0*/  @!P1 IMAD R21, R17, 0x100000, R21 ;  /* 0x0010000011159824 */ /* 0x000fc600078e0215 */
[----:B------:R-:W-:-:S06]  /*18f0*/  @!P1 LEA R15, R16, 0x3ff00000, 0x14 ;  /* 0x3ff00000100f9811 */ /* 0x000fcc00078ea0ff */
[----:B------:R-:W-:-:S11]  /*1900*/  @!P1 DMUL R24, R20, R14 ;  /* 0x0000000e14189228 */ /* 0x000fd60000000000 */
.L_x_33:
[----:B------:R-:W-:Y:S05]  /*1910*/  BSYNC.RECONVERGENT B1 ;  /* 0x0000000000017941 */ /* 0x000fea0003800200 */
.L_x_32:
[----:B0-----:R-:W-:Y:S01]  /*1920*/  DSETP.GT.AND P0, PT, R24, R18, PT ;  /* 0x000000121800722a */ /* 0x001fe20003f04000 */
[----:B------:R-:W-:-:S05]  /*1930*/  IADD3 R5, P1, PT, R5, 0x1, RZ ;  /* 0x0000000105057810 */ /* 0x000fca0007f3e0ff */
[----:B------:R-:W-:-:S08]  /*1940*/  IMAD.X R10, RZ, RZ, R10, P1 ;  /* 0x000000ffff0a7224 */ /* 0x000fd000008e060a */
[----:B------:R-:W-:Y:S05]  /*1950*/  @!P0 BRA `(.L_x_34) ;  /* 0x00000000002c8947 */ /* 0x000fea0003800000 */
[----:B------:R-:W0:Y:S01]  /*1960*/  LDCU.64 UR6, c[0x0][0x3b0] ;  /* 0x00007600ff0677ac */ /* 0x000e220008000a00 */
[----:B------:R-:W-:Y:S02]  /*1970*/  SHF.R.S32.HI R0, RZ, 0x1f, R11 ;  /* 0x0000001fff007819 */ /* 0x000fe4000001140b */
[----:B0-----:R-:W-:-:S04]  /*1980*/  IADD3 R16, P0, PT, R11, UR6, RZ ;  /* 0x000000060b107c10 */ /* 0x001fc8000ff1e0ff */
[----:B------:R-:W-:Y:S01]  /*1990*/  IADD3.X R17, PT, PT, R0, UR7, RZ, P0, !PT ;  /* 0x0000000700117c10 */ /* 0x000fe200087fe4ff */
[----:B------:R-:W0:Y:S05]  /*19a0*/  LDCU.64 UR6, c[0x0][0x3a8] ;  /* 0x00007500ff0677ac */ /* 0x000e2a0008000a00 */
[----:B------:R-:W2:Y:S01]  /*19b0*/  LDG.E.U8 R17, desc[UR8][R16.64] ;  /* 0x0000000810117981 */ /* 0x000ea2000c1e1100 */
[----:B------:R-:W-:Y:S02]  /*19c0*/  MOV R8, R31 ;  /* 0x0000001f00087202 */ /* 0x000fe40000000f00 */
[----:B0-----:R-:W-:-:S04]  /*19d0*/  IADD3 R14, P0, PT, R11, UR6, RZ ;  /* 0x000000060b0e7c10 */ /* 0x001fc8000ff1e0ff */
[----:B------:R-:W-:-:S05]  /*19e0*/  IADD3.X R15, PT, PT, R0, UR7, RZ, P0, !PT ;  /* 0x00000007000f7c10 */ /* 0x000fca00087fe4ff */
[----:B--2---:R2:W-:Y:S01]  /*19f0*/  STG.E.U8 desc[UR8][R14.64], R17 ;  /* 0x000000110e007986 */ /* 0x0045e2000c101108 */
[----:B------:R-:W-:Y:S05]  /*1a00*/  BRA `(.L_x_29) ;  /* 0x00000000005c7947 */ /* 0x000fea0003800000 */
.L_x_34:
[----:B------:R-:W0:Y:S01]  /*1a10*/  LDCU.64 UR6, c[0x0][0x3a8] ;  /* 0x00007500ff0677ac */ /* 0x000e220008000a00 */
[----:B------:R-:W-:Y:S01]  /*1a20*/  SHF.R.S32.HI R0, RZ, 0x1f, R11 ;  /* 0x0000001fff007819 */ /* 0x000fe2000001140b */
[----:B------:R-:W1:Y:S01]  /*1a30*/  LDC.64 R16, c[0x0][0x390] ;  /* 0x0000e400ff107b82 */ /* 0x000e620000000a00 */
[----:B0-----:R-:W-:-:S04]  /*1a40*/  IADD3 R20, P0, PT, R11, UR6, RZ ;  /* 0x000000060b147c10 */ /* 0x001fc8000ff1e0ff */
[----:B------:R-:W-:Y:S01]  /*1a50*/  IADD3.X R21, PT, PT, R0, UR7, RZ, P0, !PT ;  /* 0x0000000700157c10 */ /* 0x000fe200087fe4ff */
[----:B------:R-:W0:Y:S04]  /*1a60*/  LDCU.64 UR6, c[0x0][0x3b0] ;  /* 0x00007600ff0677ac */ /* 0x000e280008000a00 */
[----:B------:R-:W2:Y:S01]  /*1a70*/  LDG.E.U8 R25, desc[UR8][R20.64] ;  /* 0x0000000814197981 */ /* 0x000ea2000c1e1100 */
[----:B------:R-:W-:-:S04]  /*1a80*/  IMAD R15, R9, R28, R36 ;  /* 0x0000001c090f7224 */ /* 0x000fc800078e0224 */
[----:B-1----:R-:W-:Y:S01]  /*1a90*/  IMAD.WIDE R14, R15, 0x4, R16 ;  /* 0x000000040f0e7825 */ /* 0x002fe200078e0210 */
[----:B0-----:R-:W-:-:S04]  /*1aa0*/  IADD3 R18, P0, PT, R11, UR6, RZ ;  /* 0x000000060b127c10 */ /* 0x001fc8000ff1e0ff */
[----:B------:R-:W-:-:S05]  /*1ab0*/  IADD3.X R19, PT, PT, R0, UR7, RZ, P0, !PT ;  /* 0x0000000700137c10 */ /* 0x000fca00087fe4ff */
[----:B--2---:R1:W-:Y:S04]  /*1ac0*/  STG.E.U8 desc[UR8][R18.64], R25 ;  /* 0x0000001912007986 */ /* 0x0043e8000c101108 */
[----:B------:R-:W2:Y:S01]  /*1ad0*/  LDG.E R0, desc[UR8][R14.64] ;  /* 0x000000080e007981 */ /* 0x000ea2000c1e1900 */
[----:B------:R-:W-:Y:S02]  /*1ae0*/  IMAD R23, R9, R30, R9 ;  /* 0x0000001e09177224 */ /* 0x000fe400078e0209 */
[----:B------:R-:W-:Y:S02]  /*1af0*/  IMAD.MOV R22, RZ, RZ, -R32 ;  /* 0x000000ffff167224 */ /* 0x000fe400078e0a20 */
[----:B------:R-:W-:-:S04]  /*1b00*/  IMAD.IADD R23, R36, 0x1, R23 ;  /* 0x0000000124177824 */ /* 0x000fc800078e0217 */
[----:B------:R-:W-:-:S04]  /*1b10*/  IMAD.WIDE R16, R23, 0x4, R16 ;  /* 0x0000000417107825 */ /* 0x000fc800078e0210 */
[----:B--2---:R-:W-:-:S05]  /*1b20*/  IMAD R21, R29, R22, R0 ;  /* 0x000000161d157224 */ /* 0x004fca00078e0200 */
[----:B------:R1:W-:Y:S04]  /*1b30*/  STG.E desc[UR8][R14.64], R21 ;  /* 0x000000150e007986 */ /* 0x0003e8000c101908 */
[----:B------:R-:W2:Y:S01]  /*1b40*/  LDG.E R0, desc[UR8][R16.64] ;  /* 0x0000000810007981 */ /* 0x000ea2000c1e1900 */
[----:B------:R-:W-:Y:S02]  /*1b50*/  IMAD R7, R34, R22, R7 ;  /* 0x0000001622077224 */ /* 0x000fe400078e0207 */
[----:B--2---:R-:W-:-:S05]  /*1b60*/  IMAD R23, R29, R32, R0 ;  /* 0x000000201d177224 */ /* 0x004fca00078e0200 */
[----:B------:R1:W-:Y:S02]  /*1b70*/  STG.E desc[UR8][R16.64], R23 ;  /* 0x0000001710007986 */ /* 0x0003e4000c101908 */
.L_x_29:
[----:B------:R-:W-:Y:S05]  /*1b80*/  BSYNC.RECONVERGENT B0 ;  /* 0x0000000000007941 */ /* 0x000fea0003800200 */
.L_x_28:
[----:B------:R-:W-:Y:S06]  /*1b90*/  BAR.SYNC.DEFER_BLOCKING 0x0 ;  /* 0x0000000000007b1d */ /* 0x000fec0000010000 */
[----:B------:R-:W-:Y:S01]  /*1ba0*/  UMOV UR6, 0x3d70a3d7 ;  /* 0x3d70a3d700067882 */ /* 0x000fe20000000000 */
[----:B------:R-:W-:Y:S02]  /*1bb0*/  UMOV UR7, 0x3fefd70a ;  /* 0x3fefd70a00077882 */ /* 0x000fe40000000000 */
[----:B------:R-:W-:Y:S01]  /*1bc0*/  DMUL R12, R12, UR6 ;  /* 0x000000060c0c7c28 */ /* 0x000fe20008000000 */
[----:B------:R-:W-:Y:S10]  /*1bd0*/  BRA.U UP0, `(.L_x_35) ;  /* 0xffffffe500487547 */ /* 0x000ff4000b83ffff */
[----:B------:R-:W-:Y:S05]  /*1be0*/  EXIT ;  /* 0x000000000000794d */ /* 0x000fea0003800000 */
        .weak           $__internal_0_$__cuda_sm20_div_rn_f64_full
        .type           $__internal_0_$__cuda_sm20_div_rn_f64_full,@function
        .size           $__internal_0_$__cuda_sm20_div_rn_f64_full,($__internal_1_$__cuda_sm20_rem_u64 - $__internal_0_$__cuda_sm20_div_rn_f64_full)
$__internal_0_$__cuda_sm20_div_rn_f64_full:
[----:B------:R-:W-:Y:S01]  /*1bf0*/  FSETP.GEU.AND P2, PT, |R15|, 1.469367938527859385e-39, PT ;  /* 0x001000000f00780b */ /* 0x000fe20003f4e200 */
[----:B------:R-:W-:Y:S01]  /*1c00*/  IMAD.MOV.U32 R21, RZ, RZ, 0x1ca00000 ;  /* 0x1ca00000ff157424 */ /* 0x000fe200078e00ff */
[C---:B------:R-:W-:Y:S01]  /*1c10*/  FSETP.GEU.AND P0, PT, |R19|.reuse, 1.469367938527859385e-39, PT ;  /* 0x001000001300780b */ /* 0x040fe20003f0e200 */
[----:B------:R-:W-:Y:S01]  /*1c20*/  IMAD.MOV.U32 R22, RZ, RZ, 0x1 ;  /* 0x00000001ff167424 */ /* 0x000fe200078e00ff */
[----:B------:R-:W-:Y:S01]  /*1c30*/  LOP3.LUT R16, R19, 0x800fffff, RZ, 0xc0, !PT ;  /* 0x800fffff13107812 */ /* 0x000fe200078ec0ff */
[----:B------:R-:W-:Y:S01]  /*1c40*/  BSSY.RECONVERGENT B2, `(.L_x_36) ;  /* 0x0000053000027945 */ /* 0x000fe20003800200 */
[----:B------:R-:W-:Y:S02]  /*1c50*/  LOP3.LUT R33, R15, 0x7ff00000, RZ, 0xc0, !PT ;  /* 0x7ff000000f217812 */ /* 0x000fe400078ec0ff */
[----:B------:R-:W-:Y:S01]  /*1c60*/  LOP3.LUT R17, R16, 0x3ff00000, RZ, 0xfc, !PT ;  /* 0x3ff0000010117812 */ /* 0x000fe200078efcff */
[----:B------:R-:W-:Y:S01]  /*1c70*/  IMAD.MOV.U32 R16, RZ, RZ, R18 ;  /* 0x000000ffff107224 */ /* 0x000fe200078e0012 */
[----:B------:R-:W-:-:S03]  /*1c80*/  LOP3.LUT R35, R19, 0x7ff00000, RZ, 0xc0, !PT ;  /* 0x7ff0000013237812 */ /* 0x000fc600078ec0ff */
[----:B------:R-:W-:Y:S01]  /*1c90*/  @!P2 LOP3.LUT R20, R19, 0x7ff00000, RZ, 0xc0, !PT ;  /* 0x7ff000001314a812 */ /* 0x000fe200078ec0ff */
[----:B------:R-:W-:Y:S01]  /*1ca0*/  @!P2 IMAD.MOV.U32 R24, RZ, RZ, RZ ;  /* 0x000000ffff18a224 */ /* 0x000fe200078e00ff */
[----:B------:R-:W-:Y:S01]  /*1cb0*/  @!P0 DMUL R16, R18, 8.98846567431157953865e+307 ;  /* 0x7fe0000012108828 */ /* 0x000fe20000000000 */
[C---:B------:R-:W-:Y:S02]  /*1cc0*/  ISETP.GE.U32.AND P1, PT, R33.reuse, R35, PT ;  /* 0x000000232100720c */ /* 0x040fe40003f26070 */
[----:B------:R-:W-:Y:S02]  /*1cd0*/  @!P2 ISETP.GE.U32.AND P3, PT, R33, R20, PT ;  /* 0x000000142100a20c */ /* 0x000fe40003f66070 */
[----:B------:R-:W-:Y:S01]  /*1ce0*/  MOV R20, R14 ;  /* 0x0000000e00147202 */ /* 0x000fe20000000f00 */
[----:B------:R-:W0:Y:S01]  /*1cf0*/  MUFU.RCP64H R23, R17 ;  /* 0x0000001100177308 */ /* 0x000e220000001800 */
[C---:B------:R-:W-:Y:S02]  /*1d00*/  @!P2 SEL R25, R21.reuse, 0x63400000, !P3 ;  /* 0x634000001519a807 */ /* 0x040fe40005800000 */
[----:B------:R-:W-:-:S02]  /*1d10*/  SEL R21, R21, 0x63400000, !P1 ;  /* 0x6340000015157807 */ /* 0x000fc40004800000 */
[--C-:B------:R-:W-:Y:S02]  /*1d20*/  @!P2 LOP3.LUT R25, R25, 0x80000000, R15.reuse, 0xf8, !PT ;  /* 0x800000001919a812 */ /* 0x100fe400078ef80f */
[----:B------:R-:W-:Y:S02]  /*1d30*/  LOP3.LUT R21, R21, 0x800fffff, R15, 0xf8, !PT ;  /* 0x800fffff15157812 */ /* 0x000fe400078ef80f */
[----:B------:R-:W-:Y:S02]  /*1d40*/  @!P2 LOP3.LUT R25, R25, 0x100000, RZ, 0xfc, !PT ;  /* 0x001000001919a812 */ /* 0x000fe400078efcff */
[----:B------:R-:W-:-:S04]  /*1d50*/  @!P0 LOP3.LUT R35, R17, 0x7ff00000, RZ, 0xc0, !PT ;  /* 0x7ff0000011238812 */ /* 0x000fc800078ec0ff */
[----:B------:R-:W-:Y:S02]  /*1d60*/  @!P2 DFMA R20, R20, 2, -R24 ;  /* 0x400000001414a82b */ /* 0x000fe40000000818 */
[----:B0-----:R-:W-:-:S08]  /*1d70*/  DFMA R24, R22, -R16, 1 ;  /* 0x3ff000001618742b */ /* 0x001fd00000000810 */
[----:B------:R-:W-:-:S08]  /*1d80*/  DFMA R24, R24, R24, R24 ;  /* 0x000000181818722b */ /* 0x000fd00000000018 */
[----:B------:R-:W-:-:S08]  /*1d90*/  DFMA R24, R22, R24, R22 ;  /* 0x000000181618722b */ /* 0x000fd00000000016 */
[----:B------:R-:W-:-:S08]  /*1da0*/  DFMA R22, R24, -R16, 1 ;  /* 0x3ff000001816742b */ /* 0x000fd00000000810 */
[----:B------:R-:W-:-:S08]  /*1db0*/  DFMA R22, R24, R22, R24 ;  /* 0x000000161816722b */ /* 0x000fd00000000018 */
[----:B------:R-:W-:-:S08]  /*1dc0*/  DMUL R24, R22, R20 ;  /* 0x0000001416187228 */ /* 0x000fd00000000000 */
[----:B------:R-:W-:-:S08]  /*1dd0*/  DFMA R26, R24, -R16, R20 ;  /* 0x80000010181a722b */ /* 0x000fd00000000014 */
[----:B------:R-:W-:Y:S01]  /*1de0*/  DFMA R26, R22, R26, R24 ;  /* 0x0000001a161a722b */ /* 0x000fe20000000018 */
[----:B------:R-:W-:Y:S01]  /*1df0*/  IMAD.MOV.U32 R24, RZ, RZ, R33 ;  /* 0x000000ffff187224 */ /* 0x000fe200078e0021 */
[----:B------:R-:W-:-:S05]  /*1e00*/  @!P2 LOP3.LUT R24, R21, 0x7ff00000, RZ, 0xc0, !PT ;  /* 0x7ff000001518a812 */ /* 0x000fca00078ec0ff */
[----:B------:R-:W-:-:S05]  /*1e10*/  VIADD R22, R24, 0xffffffff ;  /* 0xffffffff18167836 */ /* 0x000fca0000000000 */
[----:B------:R-:W-:Y:S02]  /*1e20*/  ISETP.GT.U32.AND P0, PT, R22, 0x7feffffe, PT ;  /* 0x7feffffe1600780c */ /* 0x000fe40003f04070 */
[----:B------:R-:W-:-:S04]  /*1e30*/  IADD3 R22, PT, PT, R35, -0x1, RZ ;  /* 0xffffffff23167810 */ /* 0x000fc80007ffe0ff */
[----:B------:R-:W-:-:S13]  /*1e40*/  ISETP.GT.U32.OR P0, PT, R22, 0x7feffffe, P0 ;  /* 0x7feffffe1600780c */ /* 0x000fda0000704470 */
[----:B------:R-:W-:Y:S05]  /*1e50*/  @P0 BRA `(.L_x_37) ;  /* 0x0000000000700947 */ /* 0x000fea0003800000 */
[----:B------:R-:W-:Y:S01]  /*1e60*/  LOP3.LUT R22, R19, 0x7ff00000, RZ, 0xc0, !PT ;  /* 0x7ff0000013167812 */ /* 0x000fe200078ec0ff */
[----:B------:R-:W-:-:S03]  /*1e70*/  IMAD.MOV.U32 R15, RZ, RZ, 0x1ca00000 ;  /* 0x1ca00000ff0f7424 */ /* 0x000fc600078e00ff */
[CC--:B------:R-:W-:Y:S02]  /*1e80*/  VIADDMNMX R14, R33.reuse, -R22.reuse, 0xb9600000, !PT ;  /* 0xb9600000210e7446 */ /* 0x0c0fe40007800916 */
[----:B------:R-:W-:Y:S02]  /*1e90*/  ISETP.GE.U32.AND P0, PT, R33, R22, PT ;  /* 0x000000162100720c */ /* 0x000fe40003f06070 */
[----:B------:R-:W-:Y:S02]  /*1ea0*/  VIMNMX R14, PT, PT, R14, 0x46a00000, PT ;  /* 0x46a000000e0e7848 */ /* 0x000fe40003fe0100 */
[----:B------:R-:W-:-:S05]  /*1eb0*/  SEL R15, R15, 0x63400000, !P0 ;  /* 0x634000000f0f7807 */ /* 0x000fca0004000000 */
[----:B------:R-:W-:Y:S02]  /*1ec0*/  IMAD.IADD R24, R14, 0x1, -R15 ;  /* 0x000000010e187824 */ /* 0x000fe400078e0a0f */
[----:B------:R-:W-:Y:S02]  /*1ed0*/  IMAD.MOV.U32 R14, RZ, RZ, RZ ;  /* 0x000000ffff0e7224 */ /* 0x000fe400078e00ff */
[----:B------:R-:W-:-:S06]  /*1ee0*/  VIADD R15, R24, 0x7fe00000 ;  /* 0x7fe00000180f7836 */ /* 0x000fcc0000000000 */
[----:B------:R-:W-:-:S10]  /*1ef0*/  DMUL R22, R26, R14 ;  /* 0x0000000e1a167228 */ /* 0x000fd40000000000 */
[----:B------:R-:W-:-:S13]  /*1f00*/  FSETP.GTU.AND P0, PT, |R23|, 1.469367938527859385e-39, PT ;  /* 0x001000001700780b */ /* 0x000fda0003f0c200 */
[----:B------:R-:W-:Y:S05]  /*1f10*/  @P0 BRA `(.L_x_38) ;  /* 0x0000000000940947 */ /* 0x000fea0003800000 */
[----:B------:R-:W-:-:S06]  /*1f20*/  DFMA R16, R26, -R16, R20 ;  /* 0x800000101a10722b */ /* 0x000fcc0000000014 */
[----:B------:R-:W-:-:S04]  /*1f30*/  MOV R16, RZ ;  /* 0x000000ff00107202 */ /* 0x000fc80000000f00 */
[C---:B------:R-:W-:Y:S02]  /*1f40*/  FSETP.NEU.AND P0, PT, R17.reuse, RZ, PT ;  /* 0x000000ff1100720b */ /* 0x040fe40003f0d000 */
[----:B------:R-:W-:-:S04]  /*1f50*/  LOP3.LUT R19, R17, 0x80000000, R19, 0x48, !PT ;  /* 0x8000000011137812 */ /* 0x000fc800078e4813 */
[----:B------:R-:W-:-:S07]  /*1f60*/  LOP3.LUT R17, R19, R15, RZ, 0xfc, !PT ;  /* 0x0000000f13117212 */ /* 0x000fce00078efcff */
[----:B------:R-:W-:Y:S05]  /*1f70*/  @!P0 BRA `(.L_x_38) ;  /* 0x00000000007c8947 */ /* 0x000fea0003800000 */
[----:B------:R-:W-:Y:S01]  /*1f80*/  IMAD.MOV R15, RZ, RZ, -R24 ;  /* 0x000000ffff0f7224 */ /* 0x000fe200078e0a18 */
[----:B------:R-:W-:Y:S01]  /*1f90*/  DMUL.RP R16, R26, R16 ;  /* 0x000000101a107228 */ /* 0x000fe20000008000 */
[----:B------:R-:W-:-:S06]  /*1fa0*/  IMAD.MOV.U32 R14, RZ, RZ, RZ ;  /* 0x000000ffff0e7224 */ /* 0x000fcc00078e00ff */
[----:B------:R-:W-:-:S03]  /*1fb0*/  DFMA R14, R22, -R14, R26 ;  /* 0x8000000e160e722b */ /* 0x000fc6000000001a */
[----:B------:R-:W-:-:S03]  /*1fc0*/  LOP3.LUT R19, R17, R19, RZ, 0x3c, !PT ;  /* 0x0000001311137212 */ /* 0x000fc600078e3cff */
[----:B------:R-:W-:-:S04]  /*1fd0*/  IADD3 R14, PT, PT, -R24, -0x43300000, RZ ;  /* 0xbcd00000180e7810 */ /* 0x000fc80007ffe1ff */
[----:B------:R-:W-:-:S04]  /*1fe0*/  FSETP.NEU.AND P0, PT, |R15|, R14, PT ;  /* 0x0000000e0f00720b */ /* 0x000fc80003f0d200 */
[----:B------:R-:W-:Y:S02]  /*1ff0*/  FSEL R22, R16, R22, !P0 ;  /* 0x0000001610167208 */ /* 0x000fe40004000000 */
[----:B------:R-:W-:Y:S01]  /*2000*/  FSEL R23, R19, R23, !P0 ;  /* 0x0000001713177208 */ /* 0x000fe20004000000 */
[----:B------:R-:W-:Y:S06]  /*2010*/  BRA `(.L_x_38) ;  /* 0x0000000000547947 */ /* 0x000fec0003800000 */
.L_x_37:
[----:B------:R-:W-:-:S14]  /*2020*/  DSETP.NAN.AND P0, PT, R14, R14, PT ;  /* 0x0000000e0e00722a */ /* 0x000fdc0003f08000 */
[----:B------:R-:W-:Y:S05]  /*2030*/  @P0 BRA `(.L_x_39) ;  /* 0x0000000000440947 */ /* 0x000fea0003800000 */
[----:B------:R-:W-:-:S14]  /*2040*/  DSETP.NAN.AND P0, PT, R18, R18, PT ;  /* 0x000000121200722a */ /* 0x000fdc0003f08000 */
[----:B------:R-:W-:Y:S05]  /*2050*/  @P0 BRA `(.L_x_40) ;  /* 0x0000000000300947 */ /* 0x000fea0003800000 */
[----:B------:R-:W-:Y:S01]  /*2060*/  ISETP.NE.AND P0, PT, R24, R35, PT ;  /* 0x000000231800720c */ /* 0x000fe20003f05270 */
[----:B------:R-:W-:Y:S01]  /*2070*/  IMAD.MOV.U32 R22, RZ, RZ, 0x0 ;  /* 0x00000000ff167424 */ /* 0x000fe200078e00ff */
[----:B------:R-:W-:-:S11]  /*2080*/  MOV R23, 0xfff80000 ;  /* 0xfff8000000177802 */ /* 0x000fd60000000f00 */
[----:B------:R-:W-:Y:S05]  /*2090*/  @!P0 BRA `(.L_x_38) ;  /* 0x0000000000348947 */ /* 0x000fea0003800000 */
[----:B------:R-:W-:Y:S02]  /*20a0*/  ISETP.NE.AND P0, PT, R24, 0x7ff00000, PT ;  /* 0x7ff000001800780c */ /* 0x000fe40003f05270 */
[----:B------:R-:W-:Y:S02]  /*20b0*/  LOP3.LUT R23, R15, 0x80000000, R19, 0x48, !PT ;  /* 0x800000000f177812 */ /* 0x000fe400078e4813 */
[----:B------:R-:W-:-:S13]  /*20c0*/  ISETP.EQ.OR P0, PT, R35, RZ, !P0 ;  /* 0x000000ff2300720c */ /* 0x000fda0004702670 */
[----:B------:R-:W-:Y:S01]  /*20d0*/  @P0 LOP3.LUT R14, R23, 0x7ff00000, RZ, 0xfc, !PT ;  /* 0x7ff00000170e0812 */ /* 0x000fe200078efcff */
[----:B------:R-:W-:Y:S02]  /*20e0*/  @!P0 IMAD.MOV.U32 R22, RZ, RZ, RZ ;  /* 0x000000ffff168224 */ /* 0x000fe400078e00ff */
[----:B------:R-:W-:Y:S02]  /*20f0*/  @P0 IMAD.MOV.U32 R22, RZ, RZ, RZ ;  /* 0x000000ffff160224 */ /* 0x000fe400078e00ff */
[----:B------:R-:W-:Y:S01]  /*2100*/  @P0 IMAD.MOV.U32 R23, RZ, RZ, R14 ;  /* 0x000000ffff170224 */ /* 0x000fe200078e000e */
[----:B------:R-:W-:Y:S06]  /*2110*/  BRA `(.L_x_38) ;  /* 0x0000000000147947 */ /* 0x000fec0003800000 */
.L_x_40:
[----:B------:R-:W-:Y:S02]  /*2120*/  LOP3.LUT R23, R19, 0x80000, RZ, 0xfc, !PT ;  /* 0x0008000013177812 */ /* 0x000fe400078efcff */
[----:B------:R-:W-:Y:S01]  /*2130*/  MOV R22, R18 ;  /* 0x0000001200167202 */ /* 0x000fe20000000f00 */
[----:B------:R-:W-:Y:S06]  /*2140*/  BRA `(.L_x_38) ;  /* 0x0000000000087947 */ /* 0x000fec0003800000 */
.L_x_39:
[----:B------:R-:W-:Y:S01]  /*2150*/  LOP3.LUT R23, R15, 0x80000, RZ, 0xfc, !PT ;  /* 0x000800000f177812 */ /* 0x000fe200078efcff */
[----:B------:R-:W-:-:S07]  /*2160*/  IMAD.MOV.U32 R22, RZ, RZ, R14 ;  /* 0x000000ffff167224 */ /* 0x000fce00078e000e */
.L_x_38:
[----:B------:R-:W-:Y:S05]  /*2170*/  BSYNC.RECONVERGENT B2 ;  /* 0x0000000000027941 */ /* 0x000fea0003800200 */
.L_x_36:
[----:B------:R-:W-:Y:S02]  /*2180*/  IMAD.MOV.U32 R14, RZ, RZ, R0 ;  /* 0x000000ffff0e7224 */ /* 0x000fe400078e0000 */
[----:B------:R-:W-:-:S04]  /*2190*/  IMAD.MOV.U32 R15, RZ, RZ, 0x0 ;  /* 0x00000000ff0f7424 */ /* 0x000fc800078e00ff */
[----:B------:R-:W-:Y:S05]  /*21a0*/  RET.REL.NODEC R14 `(_Z40knapsack_simulated_annealing_CUDA_kerneliiiiPiS_PK4itemPbS3_) ;  /* 0xffffffdc0e947950 */ /* 0x000fea0003c3ffff */
        .weak           $__internal_1_$__cuda_sm20_rem_u64
        .type           $__internal_1_$__cuda_sm20_rem_u64,@function
        .size           $__internal_1_$__cuda_sm20_rem_u64,(.L_x_43 - $__internal_1_$__cuda_sm20_rem_u64)
$__internal_1_$__cuda_sm20_rem_u64:
[----:B------:R-:W0:Y:S01]  /*21b0*/  LDCU UR5, c[0x0][0x380] ;  /* 0x00007000ff0577ac */ /* 0x000e220008000800 */
[----:B------:R-:W-:Y:S01]  /*21c0*/  IMAD.MOV.U32 R25, RZ, RZ, R19 ;  /* 0x000000ffff197224 */ /* 0x000fe200078e0013 */
[----:B0-----:R-:W-:-:S04]  /*21d0*/  MOV R24, UR5 ;  /* 0x0000000500187c02 */ /* 0x001fc80008000f00 */
[----:B------:R-:W0:Y:S08]  /*21e0*/  I2F.U64.RP R21, R24 ;  /* 0x0000001800157312 */ /* 0x000e300000309000 */
[----:B0-----:R-:W0:Y:S02]  /*21f0*/  MUFU.RCP R21, R21 ;  /* 0x0000001500157308 */ /* 0x001e240000001000 */
[----:B0-----:R-:W-:-:S06]  /*2200*/  VIADD R14, R21, 0x1ffffffe ;  /* 0x1ffffffe150e7836 */ /* 0x001fcc0000000000 */
[----:B------:R-:W0:Y:S02]  /*2210*/  F2I.U64.TRUNC R14, R14 ;  /* 0x0000000e000e7311 */ /* 0x000e24000020d800 */
[----:B0-----:R-:W-:-:S04]  /*2220*/  IMAD.WIDE.U32 R16, R14, UR5, RZ ;  /* 0x000000050e107c25 */ /* 0x001fc8000f8e00ff */
[----:B------:R-:W-:Y:S01]  /*2230*/  IMAD R17, R14, R19, R17 ;  /* 0x000000130e117224 */ /* 0x000fe200078e0211 */
[----:B------:R-:W-:-:S03]  /*2240*/  IADD3 R23, P0, PT, RZ, -R16, RZ ;  /* 0x80000010ff177210 */ /* 0x000fc60007f1e0ff */
[----:B------:R-:W-:Y:S02]  /*2250*/  IMAD R17, R15, UR5, R17 ;  /* 0x000000050f117c24 */ /* 0x000fe4000f8e0211 */
[----:B------:R-:W-:-:S04]  /*2260*/  IMAD.HI.U32 R16, R14, R23, RZ ;  /* 0x000000170e107227 */ /* 0x000fc800078e00ff */
[----:B------:R-:W-:Y:S01]  /*2270*/  IMAD.X R27, RZ, RZ, ~R17, P0 ;  /* 0x000000ffff1b7224 */ /* 0x000fe200000e0e11 */
[----:B------:R-:W-:-:S03]  /*2280*/  MOV R17, R14 ;  /* 0x0000000e00117202 */ /* 0x000fc60000000f00 */
[-C--:B------:R-:W-:Y:S02]  /*2290*/  IMAD R21, R15, R27.reuse, RZ ;  /* 0x0000001b0f157224 */ /* 0x080fe400078e02ff */
[----:B------:R-:W-:-:S04]  /*22a0*/  IMAD.WIDE.U32 R16, P0, R14, R27, R16 ;  /* 0x0000001b0e107225 */ /* 0x000fc80007800010 */
[----:B------:R-:W-:-:S04]  /*22b0*/  IMAD.HI.U32 R27, R15, R27, RZ ;  /* 0x0000001b0f1b7227 */ /* 0x000fc800078e00ff */
[----:B------:R-:W-:-:S04]  /*22c0*/  IMAD.HI.U32 R16, P1, R15, R23, R16 ;  /* 0x000000170f107227 */ /* 0x000fc80007820010 */
[----:B------:R-:W-:Y:S01]  /*22d0*/  IMAD.MOV.U32 R23, RZ, RZ, 0x0 ;  /* 0x00000000ff177424 */ /* 0x000fe200078e00ff */
[----:B------:R-:W-:Y:S01]  /*22e0*/  IADD3 R17, P3, PT, R21, R16, RZ ;  /* 0x0000001015117210 */ /* 0x000fe20007f7e0ff */
[----:B------:R-:W-:-:S04]  /*22f0*/  IMAD.X R16, R27, 0x1, R15, P0 ;  /* 0x000000011b107824 */ /* 0x000fc800000e060f */
[----:B------:R-:W-:Y:S01]  /*2300*/  IMAD.WIDE.U32 R14, R17, UR5, RZ ;  /* 0x00000005110e7c25 */ /* 0x000fe2000f8e00ff */
[----:B------:R-:W-:-:S03]  /*2310*/  IADD3.X R21, PT, PT, RZ, RZ, R16, P3, P1 ;  /* 0x000000ffff157210 */ /* 0x000fc60001fe2410 */
[----:B------:R-:W-:Y:S01]  /*2320*/  IMAD R16, R17, R19, R15 ;  /* 0x0000001311107224 */ /* 0x000fe200078e020f */
[----:B------:R-:W-:-:S03]  /*2330*/  IADD3 R15, P0, PT, RZ, -R14, RZ ;  /* 0x8000000eff0f7210 */ /* 0x000fc60007f1e0ff */
[----:B------:R-:W-:Y:S02]  /*2340*/  IMAD R14, R21, UR5, R16 ;  /* 0x00000005150e7c24 */ /* 0x000fe4000f8e0210 */
[----:B------:R-:W-:-:S04]  /*2350*/  IMAD.HI.U32 R16, R17, R15, RZ ;  /* 0x0000000f11107227 */ /* 0x000fc800078e00ff */
[----:B------:R-:W-:-:S04]  /*2360*/  IMAD.X R14, RZ, RZ, ~R14, P0 ;  /* 0x000000ffff0e7224 */ /* 0x000fc800000e0e0e */
[----:B------:R-:W-:-:S04]  /*2370*/  IMAD.WIDE.U32 R16, P0, R17, R14, R16 ;  /* 0x0000000e11107225 */ /* 0x000fc80007800010 */
[C---:B------:R-:W-:Y:S02]  /*2380*/  IMAD R24, R21.reuse, R14, RZ ;  /* 0x0000000e15187224 */ /* 0x040fe400078e02ff */
[----:B------:R-:W-:-:S04]  /*2390*/  IMAD.HI.U32 R17, P1, R21, R15, R16 ;  /* 0x0000000f15117227 */ /* 0x000fc80007820010 */
[----:B------:R-:W-:Y:S02]  /*23a0*/  HFMA2 R15, -RZ, RZ, 0, 0 ;  /* 0x00000000ff0f7431 */ /* 0x000fe400000001ff */
[----:B------:R-:W-:Y:S01]  /*23b0*/  IMAD.HI.U32 R14, R21, R14, RZ ;  /* 0x0000000e150e7227 */ /* 0x000fe200078e00ff */
[----:B------:R-:W-:-:S03]  /*23c0*/  IADD3 R17, P3, PT, R24, R17, RZ ;  /* 0x0000001118117210 */ /* 0x000fc60007f7e0ff */
[----:B------:R-:W-:Y:S02]  /*23d0*/  IMAD.X R21, R14, 0x1, R21, P0 ;  /* 0x000000010e157824 */ /* 0x000fe400000e0615 */
[----:B------:R-:W-:-:S03]  /*23e0*/  IMAD.HI.U32 R14, R17, R11, RZ ;  /* 0x0000000b110e7227 */ /* 0x000fc600078e00ff */
[----:B------:R-:W-:Y:S01]  /*23f0*/  IADD3.X R21, PT, PT, RZ, RZ, R21, P3, P1 ;  /* 0x000000ffff157210 */ /* 0x000fe20001fe2415 */
[----:B------:R-:W-:-:S04]  /*2400*/  IMAD.WIDE.U32 R14, R17, R18, R14 ;  /* 0x00000012110e7225 */ /* 0x000fc800078e000e */
[C---:B------:R-:W-:Y:S02]  /*2410*/  IMAD R17, R21.reuse, R18, RZ ;  /* 0x0000001215117224 */ /* 0x040fe400078e02ff */
[----:B------:R-:W-:-:S04]  /*2420*/  IMAD.HI.U32 R14, P0, R21, R11, R14 ;  /* 0x0000000b150e7227 */ /* 0x000fc8000780000e */
[----:B------:R-:W-:Y:S01]  /*2430*/  IMAD.HI.U32 R16, R21, R18, RZ ;  /* 0x0000001215107227 */ /* 0x000fe200078e00ff */
[----:B------:R-:W-:-:S03]  /*2440*/  IADD3 R17, P1, PT, R17, R14, RZ ;  /* 0x0000000e11117210 */ /* 0x000fc60007f3e0ff */
[----:B------:R-:W-:Y:S02]  /*2450*/  IMAD.X R16, RZ, RZ, R16, P0 ;  /* 0x000000ffff107224 */ /* 0x000fe400000e0610 */
[----:B------:R-:W-:-:S04]  /*2460*/  IMAD.WIDE.U32 R14, R17, UR5, RZ ;  /* 0x00000005110e7c25 */ /* 0x000fc8000f8e00ff */
[----:B------:R-:W-:Y:S01]  /*2470*/  IMAD.X R16, RZ, RZ, R16, P1 ;  /* 0x000000ffff107224 */ /* 0x000fe200008e0610 */
[----:B------:R-:W-:Y:S01]  /*2480*/  IADD3 R24, P1, PT, -R14, R11, RZ ;  /* 0x0000000b0e187210 */ /* 0x000fe20007f3e1ff */
[----:B------:R-:W-:-:S03]  /*2490*/  IMAD R17, R17, R19, R15 ;  /* 0x0000001311117224 */ /* 0x000fc600078e020f */
[----:B------:R-:W-:Y:S01]  /*24a0*/  ISETP.GE.U32.AND P0, PT, R24, UR5, PT ;  /* 0x0000000518007c0c */ /* 0x000fe2000bf06070 */
[----:B------:R-:W-:-:S04]  /*24b0*/  IMAD R17, R16, UR5, R17 ;  /* 0x0000000510117c24 */ /* 0x000fc8000f8e0211 */
[----:B------:R-:W-:Y:S01]  /*24c0*/  IMAD.X R18, R18, 0x1, ~R17, P1 ;  /* 0x0000000112127824 */ /* 0x000fe200008e0e11 */
[----:B------:R-:W-:-:S04]  /*24d0*/  IADD3 R15, P1, PT, R24, -UR5, RZ ;  /* 0x80000005180f7c10 */ /* 0x000fc8000ff3e0ff */
[----:B------:R-:W-:Y:S02]  /*24e0*/  ISETP.GE.U32.AND.EX P0, PT, R18, R19, PT, P0 ;  /* 0x000000131200720c */ /* 0x000fe40003f06100 */
[----:B------:R-:W-:Y:S02]  /*24f0*/  IADD3.X R14, PT, PT, ~R19, R18, RZ, P1, !PT ;  /* 0x00000012130e7210 */ /* 0x000fe40000ffe5ff */
[----:B------:R-:W-:Y:S02]  /*2500*/  SEL R15, R15, R24, P0 ;  /* 0x000000180f0f7207 */ /* 0x000fe40000000000 */
[----:B------:R-:W-:Y:S02]  /*2510*/  SEL R14, R14, R18, P0 ;  /* 0x000000120e0e7207 */ /* 0x000fe40000000000 */
[----:B------:R-:W-:Y:S02]  /*2520*/  ISETP.GE.U32.AND P0, PT, R15, UR5, PT ;  /* 0x000000050f007c0c */ /* 0x000fe4000bf06070 */
[----:B------:R-:W-:-:S02]  /*2530*/  ISETP.NE.U32.AND P1, PT, RZ, UR5, PT ;  /* 0x00000005ff007c0c */ /* 0x000fc4000bf25070 */
[----:B------:R-:W-:Y:S02]  /*2540*/  ISETP.GE.U32.AND.EX P0, PT, R14, R19, PT, P0 ;  /* 0x000000130e00720c */ /* 0x000fe40003f06100 */
[----:B------:R-:W-:-:S11]  /*2550*/  ISETP.NE.AND.EX P1, PT, R19, RZ, PT, P1 ;  /* 0x000000ff1300720c */ /* 0x000fd60003f25310 */
[----:B------:R-:W-:-:S05]  /*2560*/  @P0 VIADD R15, R15, -UR5 ;  /* 0x800000050f0f0c36 */ /* 0x000fca0008000000 */
[----:B------:R-:W-:Y:S01]  /*2570*/  SEL R15, R15, 0xffffffff, P1 ;  /* 0xffffffff0f0f7807 */ /* 0x000fe20000800000 */
[----:B------:R-:W-:Y:S06]  /*2580*/  RET.REL.NODEC R22 `(_Z40knapsack_simulated_annealing_CUDA_kerneliiiiPiS_PK4itemPbS3_) ;  /* 0xffffffd8169c7950 */ /* 0x000fec0003c3ffff */
.L_x_41:
[----:B------:R-:W-:-:S00]  /*2590*/  BRA `(.L_x_41) ;  /* 0xfffffffc00fc7947 */ /* 0x000fc0000383ffff */
[----:B------:R-:W-:-:S00]  /*25a0*/  NOP ;  /* 0x0000000000007918 */ /* 0x000fc00000000000 */
        /* <DEDUP_REMOVED lines=13> */
.L_x_43:


//--------------------- .nv.shared._Z40knapsack_simulated_annealing_CUDA_kerneliiiiPiS_PK4itemPbS3_ --------------------------
	.section	.nv.shared._Z40knapsack_simulated_annealing_CUDA_kerneliiiiPiS_PK4itemPbS3_,"aw",@nobits
	.sectionflags	@""
	.align	4
.nv.shared._Z40knapsack_simulated_annealing_CUDA_kerneliiiiPiS_PK4itemPbS3_:
	.zero		5120


//--------------------- .nv.shared.reserved.0     --------------------------
	.section	.nv.shared.reserved.0,"aw",@nobits
	.weak		__nv_reservedSMEM_offset_0_alias
	.size		__nv_reservedSMEM_offset_0_alias, 0, 64
	.other		__nv_reservedSMEM_offset_0_alias,@"STO_CUDA_RESERVED_SHARED STV_DEFAULT"
__nv_reservedSMEM_offset_0_alias:
	.zero		0
	.zero		64


//--------------------- .nv.constant0._Z40knapsack_simulated_annealing_CUDA_kerneliiiiPiS_PK4itemPbS3_ --------------------------
	.section	.nv.constant0._Z40knapsack_simulated_annealing_CUDA_kerneliiiiPiS_PK4itemPbS3_,"a",@progbits
	.sectionflags	@""
	.align	4
.nv.constant0._Z40knapsack_simulated_annealing_CUDA_kerneliiiiPiS_PK4itemPbS3_:
	.zero		952


//--------------------- SYMBOLS --------------------------

	.type		.nv.reservedSmem.offset0,@object
	.size		.nv.reservedSmem.offset0,0x4
	.type		.nv.reservedSmem.cap,@object
	.size		.nv.reservedSmem.cap,0x4
